	.target	sm_90a

	.elftype	@"ET_EXEC"


//--------------------- .note.nv.tkinfo           --------------------------
	.section	.note.nv.tkinfo,"",@"SHT_NOTE"
	.sectionflags	@"SHF_NOTE_NV_TKINFO"
	.tkinfo
        /*0018*/ 	.word	0x00000002
        /*0030*/ 	.string	""
        /*0030*/ 	.string	"ptxas"
        /*0030*/ 	.string	"Cuda compilation tools, release 13.0, V13.0.88"
        /*0030*/ 	.string	"Build cuda_13.0.r13.0/compiler.36424714_0"
        /*0030*/ 	.string	"-arch sm_90a -m 64 "



//--------------------- .note.nv.cuinfo           --------------------------
	.section	.note.nv.cuinfo,"",@"SHT_NOTE"
	.sectionflags	@"SHF_NOTE_NV_CUINFO"
        /*0018*/ 	.short	0x0002
        /*001a*/ 	.short	0x005a
        /*001c*/ 	.short	0x0082
	.zero		2


//--------------------- .nv.info                  --------------------------
	.section	.nv.info,"",@"SHT_CUDA_INFO"
	.align	4


	//----- nvinfo : EIATTR_REGCOUNT
	.align		4
        /*0000*/ 	.byte	0x04, 0x2f
        /*0002*/ 	.short	(.L_12 - .L_11)
	.align		4
.L_11:
        /*0004*/ 	.word	index@(_ZN7cutlass13device_kernelINS_4gemm6kernel13GemmUniversalIN4cute5tupleIJiiiiEEENS1_10collective13CollectiveMmaINS1_37MainloopSm90TmaGmmaWarpSpecializedFP8ILi9ENS5_IJNS4_1CILi1EEENSA_ILi2EEESB_EEENS1_35KernelTmaWarpSpecializedCooperativeEEENS5_IJNSA_ILi256EEENSA_ILi128EEENSA_ILi64EEEEEENS_12float_e4m3_tENS5_IJlSB_lEEESK_SL_NS4_8TiledMMAINS4_8MMA_AtomIJNS4_4SM904GMMA31MMA_64x128x32_F32E4M3E4M3_SS_TNILNSP_7ScaleInE1ELSR_1EEEEEENS4_6LayoutINS5_IJSC_SB_SB_EEENS5_IJSB_NSA_ILi0EEESW_EEEEENS5_IJNS4_10UnderscoreESZ_SZ_EEEEENS4_23SM90_TMA_LOAD_MULTICASTENS4_14ComposedLayoutINS4_7SwizzleILi2ELi4ELi3EEENS4_18smem_ptr_flag_bitsILi8EEENSU_INS5_IJNSA_ILi8EEESI_EEENS5_IJSI_SB_EEEEEEEvNS4_8identityENS4_13SM90_TMA_LOADES1C_vS1D_EENS_8epilogue10collective6detail29Sm90TmaWarpSpecializedAdapterINS1H_15DefaultEpilogueISK_SL_SL_NS1G_6thread17LinearCombinationISK_Li1EffLNS1L_9ScaleType4KindE0ELNS_15FloatRoundStyleE2ESK_EENS1_15EpilogueDefaultEEEEEvvEEEEvNT_6ParamsE)
        /*0008*/ 	.word	0x000000a8


	//----- nvinfo : EIATTR_FRAME_SIZE
	.align		4
.L_12:
        /*000c*/ 	.byte	0x04, 0x11
        /*000e*/ 	.short	(.L_14 - .L_13)
	.align		4
.L_13:
        /*0010*/ 	.word	index@(_ZN7cutlass13device_kernelINS_4gemm6kernel13GemmUniversalIN4cute5tupleIJiiiiEEENS1_10collective13CollectiveMmaINS1_37MainloopSm90TmaGmmaWarpSpecializedFP8ILi9ENS5_IJNS4_1CILi1EEENSA_ILi2EEESB_EEENS1_35KernelTmaWarpSpecializedCooperativeEEENS5_IJNSA_ILi256EEENSA_ILi128EEENSA_ILi64EEEEEENS_12float_e4m3_tENS5_IJlSB_lEEESK_SL_NS4_8TiledMMAINS4_8MMA_AtomIJNS4_4SM904GMMA31MMA_64x128x32_F32E4M3E4M3_SS_TNILNSP_7ScaleInE1ELSR_1EEEEEENS4_6LayoutINS5_IJSC_SB_SB_EEENS5_IJSB_NSA_ILi0EEESW_EEEEENS5_IJNS4_10UnderscoreESZ_SZ_EEEEENS4_23SM90_TMA_LOAD_MULTICASTENS4_14ComposedLayoutINS4_7SwizzleILi2ELi4ELi3EEENS4_18smem_ptr_flag_bitsILi8EEENSU_INS5_IJNSA_ILi8EEESI_EEENS5_IJSI_SB_EEEEEEEvNS4_8identityENS4_13SM90_TMA_LOADES1C_vS1D_EENS_8epilogue10collective6detail29Sm90TmaWarpSpecializedAdapterINS1H_15DefaultEpilogueISK_SL_SL_NS1G_6thread17LinearCombinationISK_Li1EffLNS1L_9ScaleType4KindE0ELNS_15FloatRoundStyleE2ESK_EENS1_15EpilogueDefaultEEEEEvvEEEEvNT_6ParamsE)
        /*0014*/ 	.word	0x00000100


	//----- nvinfo : EIATTR_MIN_STACK_SIZE
	.align		4
.L_14:
        /*0018*/ 	.byte	0x04, 0x12
        /*001a*/ 	.short	(.L_16 - .L_15)
	.align		4
.L_15:
        /*001c*/ 	.word	index@(_ZN7cutlass13device_kernelINS_4gemm6kernel13GemmUniversalIN4cute5tupleIJiiiiEEENS1_10collective13CollectiveMmaINS1_37MainloopSm90TmaGmmaWarpSpecializedFP8ILi9ENS5_IJNS4_1CILi1EEENSA_ILi2EEESB_EEENS1_35KernelTmaWarpSpecializedCooperativeEEENS5_IJNSA_ILi256EEENSA_ILi128EEENSA_ILi64EEEEEENS_12float_e4m3_tENS5_IJlSB_lEEESK_SL_NS4_8TiledMMAINS4_8MMA_AtomIJNS4_4SM904GMMA31MMA_64x128x32_F32E4M3E4M3_SS_TNILNSP_7ScaleInE1ELSR_1EEEEEENS4_6LayoutINS5_IJSC_SB_SB_EEENS5_IJSB_NSA_ILi0EEESW_EEEEENS5_IJNS4_10UnderscoreESZ_SZ_EEEEENS4_23SM90_TMA_LOAD_MULTICASTENS4_14ComposedLayoutINS4_7SwizzleILi2ELi4ELi3EEENS4_18smem_ptr_flag_bitsILi8EEENSU_INS5_IJNSA_ILi8EEESI_EEENS5_IJSI_SB_EEEEEEEvNS4_8identityENS4_13SM90_TMA_LOADES1C_vS1D_EENS_8epilogue10collective6detail29Sm90TmaWarpSpecializedAdapterINS1H_15DefaultEpilogueISK_SL_SL_NS1G_6thread17LinearCombinationISK_Li1EffLNS1L_9ScaleType4KindE0ELNS_15FloatRoundStyleE2ESK_EENS1_15EpilogueDefaultEEEEEvvEEEEvNT_6ParamsE)
        /*0020*/ 	.word	0x00000100
.L_16:


//--------------------- .nv.compat                --------------------------
	.section	.nv.compat,"",@"SHT_CUDA_COMPAT_INFO"
	.align	4
        /*0000*/ 	.byte	0x02, 0x09, 0x01, 0x00, 0x02, 0x02, 0x04, 0x00, 0x02, 0x05, 0x05, 0x00, 0x03, 0x07, 0x01, 0x01
        /*0010*/ 	.byte	0x02, 0x03, 0x01, 0x00, 0x02, 0x06, 0x01, 0x00, 0x04, 0x0b, 0x08, 0x00, 0x00, 0x00, 0x00, 0x00
        /*0020*/ 	.byte	0x00, 0x00, 0x00, 0x00


//--------------------- .nv.info._ZN7cutlass13device_kernelINS_4gemm6kernel13GemmUniversalIN4cute5tupleIJiiiiEEENS1_10collective13CollectiveMmaINS1_37MainloopSm90TmaGmmaWarpSpecializedFP8ILi9ENS5_IJNS4_1CILi1EEENSA_ILi2EEESB_EEENS1_35KernelTmaWarpSpecializedCooperativeEEENS5_IJNSA_ILi256EEENSA_ILi128EEENSA_ILi64EEEEEENS_12float_e4m3_tENS5_IJlSB_lEEESK_SL_NS4_8TiledMMAINS4_8MMA_AtomIJNS4_4SM904GMMA31MMA_64x128x32_F32E4M3E4M3_SS_TNILNSP_7ScaleInE1ELSR_1EEEEEENS4_6LayoutINS5_IJSC_SB_SB_EEENS5_IJSB_NSA_ILi0EEESW_EEEEENS5_IJNS4_10UnderscoreESZ_SZ_EEEEENS4_23SM90_TMA_LOAD_MULTICASTENS4_14ComposedLayoutINS4_7SwizzleILi2ELi4ELi3EEENS4_18smem_ptr_flag_bitsILi8EEENSU_INS5_IJNSA_ILi8EEESI_EEENS5_IJSI_SB_EEEEEEEvNS4_8identityENS4_13SM90_TMA_LOADES1C_vS1D_EENS_8epilogue10collective6detail29Sm90TmaWarpSpecializedAdapterINS1H_15DefaultEpilogueISK_SL_SL_NS1G_6thread17LinearCombinationISK_Li1EffLNS1L_9ScaleType4KindE0ELNS_15FloatRoundStyleE2ESK_EENS1_15EpilogueDefaultEEEEEvvEEEEvNT_6ParamsE --------------------------
	.section	.nv.info._ZN7cutlass13device_kernelINS_4gemm6kernel13GemmUniversalIN4cute5tupleIJiiiiEEENS1_10collective13CollectiveMmaINS1_37MainloopSm90TmaGmmaWarpSpecializedFP8ILi9ENS5_IJNS4_1CILi1EEENSA_ILi2EEESB_EEENS1_35KernelTmaWarpSpecializedCooperativeEEENS5_IJNSA_ILi256EEENSA_ILi128EEENSA_ILi64EEEEEENS_12float_e4m3_tENS5_IJlSB_lEEESK_SL_NS4_8TiledMMAINS4_8MMA_AtomIJNS4_4SM904GMMA31MMA_64x128x32_F32E4M3E4M3_SS_TNILNSP_7ScaleInE1ELSR_1EEEEEENS4_6LayoutINS5_IJSC_SB_SB_EEENS5_IJSB_NSA_ILi0EEESW_EEEEENS5_IJNS4_10UnderscoreESZ_SZ_EEEEENS4_23SM90_TMA_LOAD_MULTICASTENS4_14ComposedLayoutINS4_7SwizzleILi2ELi4ELi3EEENS4_18smem_ptr_flag_bitsILi8EEENSU_INS5_IJNSA_ILi8EEESI_EEENS5_IJSI_SB_EEEEEEEvNS4_8identityENS4_13SM90_TMA_LOADES1C_vS1D_EENS_8epilogue10collective6detail29Sm90TmaWarpSpecializedAdapterINS1H_15DefaultEpilogueISK_SL_SL_NS1G_6thread17LinearCombinationISK_Li1EffLNS1L_9ScaleType4KindE0ELNS_15FloatRoundStyleE2ESK_EENS1_15EpilogueDefaultEEEEEvvEEEEvNT_6ParamsE,"",@"SHT_CUDA_INFO"
	.sectionflags	@""
	.align	4


	//----- nvinfo : EIATTR_CUDA_API_VERSION
	.align		4
        /*0000*/ 	.byte	0x04, 0x37
        /*0002*/ 	.short	(.L_18 - .L_17)
.L_17:
        /*0004*/ 	.word	0x00000082


	//----- nvinfo : EIATTR_KPARAM_INFO
	.align		4
.L_18:
        /*0008*/ 	.byte	0x04, 0x17
        /*000a*/ 	.short	(.L_20 - .L_19)
.L_19:
        /*000c*/ 	.word	0x00000000
        /*0010*/ 	.short	0x0000
        /*0012*/ 	.short	0x0070
        /*0014*/ 	.byte	0x00, 0xf0, 0x01, 0x10


	//----- nvinfo : EIATTR_SPARSE_MMA_MASK
	.align		4
.L_20:
        /*0018*/ 	.byte	0x03, 0x50
        /*001a*/ 	.short	0x0000


	//----- nvinfo : EIATTR_MAXREG_COUNT
	.align		4
        /*001c*/ 	.byte	0x03, 0x1b
        /*001e*/ 	.short	0x00a8


	//----- nvinfo : EIATTR_NUM_BARRIERS
	.align		4
        /*0020*/ 	.byte	0x02, 0x4c
        /*0022*/ 	.byte	0x01
	.zero		1


	//----- nvinfo : EIATTR_ANNOTATIONS
	.align		4
        /*0024*/ 	.byte	0x04, 0x55
        /*0026*/ 	.short	(.L_22 - .L_21)


	//   ....[0]....
.L_21:
        /*0028*/ 	.word	0x00000001
        /*002c*/ 	.byte	0x40, 0x07, 0x00, 0x00, 0x01, 0x00, 0x00, 0x00, 0x70, 0x09, 0x00, 0x00, 0x01, 0x00, 0x00, 0x00
        /* <DEDUP_REMOVED lines=195> */
        /*0c6c*/ 	.byte	0x20, 0x08, 0x01, 0x00, 0x01, 0x00, 0x00, 0x00, 0x70, 0x08, 0x01, 0x00


	//----- nvinfo : EIATTR_MERCURY_ISA_VERSION
	.align		4
.L_22:
        /*0c78*/ 	.byte	0x03, 0x5f
        /*0c7a*/ 	.short	0x0101


	//----- nvinfo : EIATTR_INT_WARP_WIDE_INSTR_OFFSETS
	.align		4
        /*0c7c*/ 	.byte	0x04, 0x31
        /*0c7e*/ 	.short	(.L_24 - .L_23)


	//   ....[0]....
.L_23:
        /*0c80*/ 	.word	0x00000600


	//   ....[1]....
        /*0c84*/ 	.word	0x00000620


	//   ....[2]....
        /*0c88*/ 	.word	0x00000770


	//----- nvinfo : EIATTR_COOP_GROUP_MASK_REGIDS
	.align		4
.L_24:
        /*0c8c*/ 	.byte	0x04, 0x29
        /*0c8e*/ 	.short	(.L_26 - .L_25)


	//   ....[0]....
.L_25:
        /*0c90*/ 	.word	0xffffffff


	//   ....[1]....
        /*0c94*/ 	.word	0xffffffff


	//   ....[2]....
        /*0c98*/ 	.word	0xffffffff


	//   ....[3]....
        /*0c9c*/ 	.word	0xffffffff


	//   ....[4]....
        /*0ca0*/ 	.word	0xffffffff


	//   ....[5]....
        /*0ca4*/ 	.word	0xffffffff


	//----- nvinfo : EIATTR_COOP_GROUP_INSTR_OFFSETS
	.align		4
.L_26:
        /*0ca8*/ 	.byte	0x04, 0x28
        /*0caa*/ 	.short	(.L_28 - .L_27)


	//   ....[0]....
.L_27:
        /*0cac*/ 	.word	0x00000070


	//   ....[1]....
        /*0cb0*/ 	.word	0x00000080


	//   ....[2]....
        /*0cb4*/ 	.word	0x000001a0


	//   ....[3]....
        /*0cb8*/ 	.word	0x00000490


	//   ....[4]....
        /*0cbc*/ 	.word	0x00000880


	//   ....[5]....
        /*0cc0*/ 	.word	0x00001600


	//----- nvinfo : EIATTR_REG_RECONFIG
	.align		4
.L_28:
        /*0cc4*/ 	.byte	0x01, 0x54
	.zero		2


	//----- nvinfo : EIATTR_MBARRIER_INSTR_OFFSETS
	.align		4
        /*0cc8*/ 	.byte	0x04, 0x39
        /*0cca*/ 	.short	(.L_30 - .L_29)


	//   ....[0]....
.L_29:
        /*0ccc*/ 	.word	0x00000340
        /*0cd0*/ 	.word	0x000000ff
        /*0cd4*/ 	.word	0x00000000
        /*0cd8*/ 	.short	0x0100
        /*0cda*/ 	.byte	0x09
	.zero		1


	//   ....[1]....
        /*0cdc*/ 	.word	0x00000350
        /*0ce0*/ 	.word	0x000000ff
        /*0ce4*/ 	.word	0x00000048
        /*0ce8*/ 	.short	0x0100
        /*0cea*/ 	.byte	0x09
	.zero		1


	//   ....[2]....
        /*0cec*/ 	.word	0x00000360
        /*0cf0*/ 	.word	0x000000ff
        /*0cf4*/ 	.word	0x00000008
        /*0cf8*/ 	.short	0x0100
        /*0cfa*/ 	.byte	0x09
	.zero		1


	//   ....[3]....
        /*0cfc*/ 	.word	0x00000370
        /*0d00*/ 	.word	0x000000ff
        /*0d04*/ 	.word	0x00000050
        /*0d08*/ 	.short	0x0100
        /*0d0a*/ 	.byte	0x09
	.zero		1


	//   ....[4]....
        /*0d0c*/ 	.word	0x00000380
        /*0d10*/ 	.word	0x000000ff
        /*0d14*/ 	.word	0x00000010
        /*0d18*/ 	.short	0x0100
        /*0d1a*/ 	.byte	0x09
	.zero		1


	//   ....[5]....
        /*0d1c*/ 	.word	0x00000390
        /*0d20*/ 	.word	0x000000ff
        /*0d24*/ 	.word	0x00000058
        /*0d28*/ 	.short	0x0100
        /*0d2a*/ 	.byte	0x09
	.zero		1


	//   ....[6]....
        /*0d2c*/ 	.word	0x000003a0
        /*0d30*/ 	.word	0x000000ff
        /*0d34*/ 	.word	0x00000018
        /*0d38*/ 	.short	0x0100
        /*0d3a*/ 	.byte	0x09
	.zero		1


	//   ....[7]....
        /*0d3c*/ 	.word	0x000003b0
        /*0d40*/ 	.word	0x000000ff
        /*0d44*/ 	.word	0x00000060
        /*0d48*/ 	.short	0x0100
        /*0d4a*/ 	.byte	0x09
	.zero		1


	//   ....[8]....
        /*0d4c*/ 	.word	0x000003c0
        /*0d50*/ 	.word	0x000000ff
        /*0d54*/ 	.word	0x00000020
        /*0d58*/ 	.short	0x0100
        /*0d5a*/ 	.byte	0x09
	.zero		1


	//   ....[9]....
        /*0d5c*/ 	.word	0x000003d0
        /*0d60*/ 	.word	0x000000ff
        /*0d64*/ 	.word	0x00000068
        /*0d68*/ 	.short	0x0100
        /*0d6a*/ 	.byte	0x09
	.zero		1


	//   ....[10]....
        /*0d6c*/ 	.word	0x000003e0
        /*0d70*/ 	.word	0x000000ff
        /*0d74*/ 	.word	0x00000028
        /*0d78*/ 	.short	0x0100
        /*0d7a*/ 	.byte	0x09
	.zero		1


	//   ....[11]....
        /*0d7c*/ 	.word	0x000003f0
        /*0d80*/ 	.word	0x000000ff
        /*0d84*/ 	.word	0x00000070
        /*0d88*/ 	.short	0x0100
        /*0d8a*/ 	.byte	0x09
	.zero		1


	//   ....[12]....
        /*0d8c*/ 	.word	0x00000400
        /*0d90*/ 	.word	0x000000ff
        /*0d94*/ 	.word	0x00000030
        /*0d98*/ 	.short	0x0100
        /*0d9a*/ 	.byte	0x09
	.zero		1


	//   ....[13]....
        /*0d9c*/ 	.word	0x00000410
        /*0da0*/ 	.word	0x000000ff
        /*0da4*/ 	.word	0x00000078
        /*0da8*/ 	.short	0x0100
        /*0daa*/ 	.byte	0x09
	.zero		1


	//   ....[14]....
        /*0dac*/ 	.word	0x00000420
        /*0db0*/ 	.word	0x000000ff
        /*0db4*/ 	.word	0x00000038
        /*0db8*/ 	.short	0x0100
        /*0dba*/ 	.byte	0x09
	.zero		1


	//   ....[15]....
        /*0dbc*/ 	.word	0x00000430
        /*0dc0*/ 	.word	0x000000ff
        /*0dc4*/ 	.word	0x00000080
        /*0dc8*/ 	.short	0x0100
        /*0dca*/ 	.byte	0x09
	.zero		1


	//   ....[16]....
        /*0dcc*/ 	.word	0x00000440
        /*0dd0*/ 	.word	0x000000ff
        /*0dd4*/ 	.word	0x00000040
        /*0dd8*/ 	.short	0x0100
        /*0dda*/ 	.byte	0x09
	.zero		1


	//   ....[17]....
        /*0ddc*/ 	.word	0x00000450
        /*0de0*/ 	.word	0x000000ff
        /*0de4*/ 	.word	0x00000088
        /*0de8*/ 	.short	0x0100
        /*0dea*/ 	.byte	0x09
	.zero		1


	//   ....[18]....
        /*0dec*/ 	.word	0x00000800
        /*0df0*/ 	.word	0x000000ff
        /*0df4*/ 	.word	0x000000a0
        /*0df8*/ 	.short	0x0100
        /*0dfa*/ 	.byte	0x06
	.zero		1


	//   ....[19]....
        /*0dfc*/ 	.word	0x00000830
        /*0e00*/ 	.word	0x000000ff
        /*0e04*/ 	.word	0x000000a8
        /*0e08*/ 	.short	0x0100
        /*0e0a*/ 	.byte	0x06
	.zero		1


	//   ....[20]....
        /*0e0c*/ 	.word	0x00001e10
        /*0e10*/ 	.word	0x000000ff
        /*0e14*/ 	.word	0x00000000
        /*0e18*/ 	.short	0x010a
        /*0e1a*/ 	.byte	0x06
	.zero		1


	//   ....[21]....
        /*0e1c*/ 	.word	0x00001e50
        /*0e20*/ 	.word	0x000000ff
        /*0e24*/ 	.word	0x00000000
        /*0e28*/ 	.short	0x010a
        /*0e2a*/ 	.byte	0x06
	.zero		1


	//   ....[22]....
        /*0e2c*/ 	.word	0x000030e0
        /*0e30*/ 	.word	0x000000ff
        /*0e34*/ 	.word	0x00000000
        /*0e38*/ 	.short	0x010a
        /*0e3a*/ 	.byte	0x10
	.zero		1


	//   ....[23]....
        /*0e3c*/ 	.word	0x00003120
        /*0e40*/ 	.word	0x000000ff
        /*0e44*/ 	.word	0x00000000
        /*0e48*/ 	.short	0x010a
        /*0e4a*/ 	.byte	0x10
	.zero		1


	//   ....[24]....
        /*0e4c*/ 	.word	0x00004200
        /*0e50*/ 	.word	0x000000e5
        /*0e54*/ 	.word	0x00000000
        /*0e58*/ 	.short	0x0101
        /*0e5a*/ 	.byte	0x3f
	.zero		1


	//   ....[25]....
        /*0e5c*/ 	.word	0x000053f0
        /*0e60*/ 	.word	0x00000018
        /*0e64*/ 	.word	0x00000000
        /*0e68*/ 	.short	0x0101
        /*0e6a*/ 	.byte	0x3f
	.zero		1


	//   ....[26]....
        /*0e6c*/ 	.word	0x0000f7a0
        /*0e70*/ 	.word	0x0000000d
        /*0e74*/ 	.word	0x00000048
        /*0e78*/ 	.short	0x010a
        /*0e7a*/ 	.byte	0x3f
	.zero		1


	//   ....[27]....
        /*0e7c*/ 	.word	0x0000fb70
        /*0e80*/ 	.word	0x00000005
        /*0e84*/ 	.word	0x000000a8
        /*0e88*/ 	.short	0x0101
        /*0e8a*/ 	.byte	0x3f
	.zero		1


	//   ....[28]....
        /*0e8c*/ 	.word	0x000102f0
        /*0e90*/ 	.word	0x00000007
        /*0e94*/ 	.word	0x00000000
        /*0e98*/ 	.short	0x010a
        /*0e9a*/ 	.byte	0x3f
	.zero		1


	//   ....[29]....
        /*0e9c*/ 	.word	0x00010370
        /*0ea0*/ 	.word	0x00000008
        /*0ea4*/ 	.word	0x00000000
        /*0ea8*/ 	.short	0x010a
        /*0eaa*/ 	.byte	0x3f
	.zero		1


	//   ....[30]....
        /*0eac*/ 	.word	0x00010400
        /*0eb0*/ 	.word	0x00000009
        /*0eb4*/ 	.word	0x00000000
        /*0eb8*/ 	.short	0x010a
        /*0eba*/ 	.byte	0x3f
	.zero		1


	//   ....[31]....
        /*0ebc*/ 	.word	0x00010490
        /*0ec0*/ 	.word	0x00000008
        /*0ec4*/ 	.word	0x00000000
        /*0ec8*/ 	.short	0x010a
        /*0eca*/ 	.byte	0x3f
	.zero		1


	//   ....[32]....
        /*0ecc*/ 	.word	0x00010520
        /*0ed0*/ 	.word	0x00000009
        /*0ed4*/ 	.word	0x00000000
        /*0ed8*/ 	.short	0x010a
        /*0eda*/ 	.byte	0x3f
	.zero		1


	//   ....[33]....
        /*0edc*/ 	.word	0x000105b0
        /*0ee0*/ 	.word	0x00000008
        /*0ee4*/ 	.word	0x00000000
        /*0ee8*/ 	.short	0x010a
        /*0eea*/ 	.byte	0x3f
	.zero		1


	//   ....[34]....
        /*0eec*/ 	.word	0x00010640
        /*0ef0*/ 	.word	0x00000009
        /*0ef4*/ 	.word	0x00000000
        /*0ef8*/ 	.short	0x010a
        /*0efa*/ 	.byte	0x3f
	.zero		1


	//   ....[35]....
        /*0efc*/ 	.word	0x000106d0
        /*0f00*/ 	.word	0x00000006
        /*0f04*/ 	.word	0x00000000
        /*0f08*/ 	.short	0x010a
        /*0f0a*/ 	.byte	0x3f
	.zero		1


	//   ....[36]....
        /*0f0c*/ 	.word	0x00010760
        /*0f10*/ 	.word	0x00000003
        /*0f14*/ 	.word	0x00000000
        /*0f18*/ 	.short	0x010a
        /*0f1a*/ 	.byte	0x3f
	.zero		1


	//   ....[37]....
        /*0f1c*/ 	.word	0x000107d0
        /*0f20*/ 	.word	0x00000003
        /*0f24*/ 	.word	0x00000000
        /*0f28*/ 	.short	0x010a
        /*0f2a*/ 	.byte	0x3f
	.zero		1


	//   ....[38]....
        /*0f2c*/ 	.word	0x00010840
        /*0f30*/ 	.word	0x00000000
        /*0f34*/ 	.word	0x00000000
        /*0f38*/ 	.short	0x010a
        /*0f3a*/ 	.byte	0x3f
	.zero		1


	//   ....[39]....
        /*0f3c*/ 	.word	0x00010920
        /*0f40*/ 	.word	0x0000000d
        /*0f44*/ 	.word	0x00000048
        /*0f48*/ 	.short	0x010a
        /*0f4a*/ 	.byte	0x3f
	.zero		1


	//   ....[40]....
        /*0f4c*/ 	.word	0x000109f0
        /*0f50*/ 	.word	0x00000007
        /*0f54*/ 	.word	0x00000000
        /*0f58*/ 	.short	0x010a
        /*0f5a*/ 	.byte	0x3f
	.zero		1


	//   ....[41]....
        /*0f5c*/ 	.word	0x00010a40
        /*0f60*/ 	.word	0x00000008
        /*0f64*/ 	.word	0x00000000
        /*0f68*/ 	.short	0x010a
        /*0f6a*/ 	.byte	0x3f
	.zero		1


	//   ....[42]....
        /*0f6c*/ 	.word	0x00010a90
        /*0f70*/ 	.word	0x00000009
        /*0f74*/ 	.word	0x00000000
        /*0f78*/ 	.short	0x010a
        /*0f7a*/ 	.byte	0x3f
	.zero		1


	//   ....[43]....
        /*0f7c*/ 	.word	0x00010ae0
        /*0f80*/ 	.word	0x00000008
        /*0f84*/ 	.word	0x00000000
        /*0f88*/ 	.short	0x010a
        /*0f8a*/ 	.byte	0x3f
	.zero		1


	//   ....[44]....
        /*0f8c*/ 	.word	0x00010b30
        /*0f90*/ 	.word	0x00000009
        /*0f94*/ 	.word	0x00000000
        /*0f98*/ 	.short	0x010a
        /*0f9a*/ 	.byte	0x3f
	.zero		1


	//   ....[45]....
        /*0f9c*/ 	.word	0x00010b80
        /*0fa0*/ 	.word	0x00000008
        /*0fa4*/ 	.word	0x00000000
        /*0fa8*/ 	.short	0x010a
        /*0faa*/ 	.byte	0x3f
	.zero		1


	//   ....[46]....
        /*0fac*/ 	.word	0x00010bd0
        /*0fb0*/ 	.word	0x00000009
        /*0fb4*/ 	.word	0x00000000
        /*0fb8*/ 	.short	0x010a
        /*0fba*/ 	.byte	0x3f
	.zero		1


	//   ....[47]....
        /*0fbc*/ 	.word	0x00010c20
        /*0fc0*/ 	.word	0x00000006
        /*0fc4*/ 	.word	0x00000000
        /*0fc8*/ 	.short	0x010a
        /*0fca*/ 	.byte	0x3f
	.zero		1


	//----- nvinfo : EIATTR_NUM_MBARRIERS
	.align		4
.L_30:
        /*0fcc*/ 	.byte	0x03, 0x38
        /*0fce*/ 	.short	0x0014


	//----- nvinfo : EIATTR_EXIT_INSTR_OFFSETS
	.align		4
        /*0fd0*/ 	.byte	0x04, 0x1c
        /*0fd2*/ 	.short	(.L_32 - .L_31)


	//   ....[0]....
.L_31:
        /*0fd4*/ 	.word	0x00000a10


	//   ....[1]....
        /*0fd8*/ 	.word	0x000012a0


	//   ....[2]....
        /*0fdc*/ 	.word	0x0000ee90


	//   ....[3]....
        /*0fe0*/ 	.word	0x0000f420


	//   ....[4]....
        /*0fe4*/ 	.word	0x000107b0


	//----- nvinfo : EIATTR_MAX_THREADS
	.align		4
.L_32:
        /*0fe8*/ 	.byte	0x04, 0x05
        /*0fea*/ 	.short	(.L_34 - .L_33)
.L_33:
        /*0fec*/ 	.word	0x00000180
        /*0ff0*/ 	.word	0x00000001
        /*0ff4*/ 	.word	0x00000001


	//----- nvinfo : EIATTR_CRS_STACK_SIZE
	.align		4
.L_34:
        /*0ff8*/ 	.byte	0x04, 0x1e
        /*0ffa*/ 	.short	(.L_36 - .L_35)
.L_35:
        /*0ffc*/ 	.word	0x00000000


	//----- nvinfo : EIATTR_CBANK_PARAM_SIZE
	.align		4
.L_36:
        /*1000*/ 	.byte	0x03, 0x19
        /*1002*/ 	.short	0x0470


	//----- nvinfo : EIATTR_PARAM_CBANK
	.align		4
        /*1004*/ 	.byte	0x04, 0x0a
        /*1006*/ 	.short	(.L_38 - .L_37)
	.align		4
.L_37:
        /*1008*/ 	.word	index@(.nv.constant0._ZN7cutlass13device_kernelINS_4gemm6kernel13GemmUniversalIN4cute5tupleIJiiiiEEENS1_10collective13CollectiveMmaINS1_37MainloopSm90TmaGmmaWarpSpecializedFP8ILi9ENS5_IJNS4_1CILi1EEENSA_ILi2EEESB_EEENS1_35KernelTmaWarpSpecializedCooperativeEEENS5_IJNSA_ILi256EEENSA_ILi128EEENSA_ILi64EEEEEENS_12float_e4m3_tENS5_IJlSB_lEEESK_SL_NS4_8TiledMMAINS4_8MMA_AtomIJNS4_4SM904GMMA31MMA_64x128x32_F32E4M3E4M3_SS_TNILNSP_7ScaleInE1ELSR_1EEEEEENS4_6LayoutINS5_IJSC_SB_SB_EEENS5_IJSB_NSA_ILi0EEESW_EEEEENS5_IJNS4_10UnderscoreESZ_SZ_EEEEENS4_23SM90_TMA_LOAD_MULTICASTENS4_14ComposedLayoutINS4_7SwizzleILi2ELi4ELi3EEENS4_18smem_ptr_flag_bitsILi8EEENSU_INS5_IJNSA_ILi8EEESI_EEENS5_IJSI_SB_EEEEEEEvNS4_8identityENS4_13SM90_TMA_LOADES1C_vS1D_EENS_8epilogue10collective6detail29Sm90TmaWarpSpecializedAdapterINS1H_15DefaultEpilogueISK_SL_SL_NS1G_6thread17LinearCombinationISK_Li1EffLNS1L_9ScaleType4KindE0ELNS_15FloatRoundStyleE2ESK_EENS1_15EpilogueDefaultEEEEEvvEEEEvNT_6ParamsE)
        /*100c*/ 	.short	0x0210
        /*100e*/ 	.short	0x0470


	//----- nvinfo : EIATTR_SW_WAR
	.align		4
.L_38:
        /*1010*/ 	.byte	0x04, 0x36
        /*1012*/ 	.short	(.L_40 - .L_39)
.L_39:
        /*1014*/ 	.word	0x00000008
.L_40:


//--------------------- .nv.callgraph             --------------------------
	.section	.nv.callgraph,"",@"SHT_CUDA_CALLGRAPH"
	.align	4
	.sectionentsize	8
	.align		4
        /*0000*/ 	.word	0x00000000
	.align		4
        /*0004*/ 	.word	0xffffffff
	.align		4
        /*0008*/ 	.word	0x00000000
	.align		4
        /*000c*/ 	.word	0xfffffffe
	.align		4
        /*0010*/ 	.word	0x00000000
	.align		4
        /*0014*/ 	.word	0xfffffffd
	.align		4
        /*0018*/ 	.word	0x00000000
	.align		4
        /*001c*/ 	.word	0xfffffffc


//--------------------- .nv.constant4             --------------------------
	.section	.nv.constant4,"a",@progbits
	.align	8
	.align		8
.nv.constant4:
        /*0000*/ 	.dword	_ZN40_INTERNAL_0a1cf545_4_k_cu_8e06b043_285934cuda3std3__45__cpo5beginE
	.align		8
        /*0008*/ 	.dword	_ZN40_INTERNAL_0a1cf545_4_k_cu_8e06b043_285934cuda3std3__45__cpo3endE
	.align		8
        /*0010*/ 	.dword	_ZN40_INTERNAL_0a1cf545_4_k_cu_8e06b043_285934cuda3std3__45__cpo6cbeginE
	.align		8
        /*0018*/ 	.dword	_ZN40_INTERNAL_0a1cf545_4_k_cu_8e06b043_285934cuda3std3__45__cpo4cendE
	.align		8
        /*0020*/ 	.dword	_ZN40_INTERNAL_0a1cf545_4_k_cu_8e06b043_285934cuda3std3__442_GLOBAL__N__0a1cf545_4_k_cu_8e06b043_285936ignoreE
	.align		8
        /*0028*/ 	.dword	_ZN40_INTERNAL_0a1cf545_4_k_cu_8e06b043_285934cuda3std3__419piecewise_constructE
	.align		8
        /*0030*/ 	.dword	_ZN40_INTERNAL_0a1cf545_4_k_cu_8e06b043_285934cuda3std3__48in_placeE
	.align		8
        /*0038*/ 	.dword	_ZN40_INTERNAL_0a1cf545_4_k_cu_8e06b043_285934cuda3std6ranges3__45__cpo4swapE
	.align		8
        /*0040*/ 	.dword	_ZN40_INTERNAL_0a1cf545_4_k_cu_8e06b043_285934cuda3std6ranges3__45__cpo9iter_moveE
	.align		8
        /*0048*/ 	.dword	_ZN40_INTERNAL_0a1cf545_4_k_cu_8e06b043_285934cute7productE
	.align		8
        /*0050*/ 	.dword	_ZN40_INTERNAL_0a1cf545_4_k_cu_8e06b043_285934cute1_E


//--------------------- .text._ZN7cutlass13device_kernelINS_4gemm6kernel13GemmUniversalIN4cute5tupleIJiiiiEEENS1_10collective13CollectiveMmaINS1_37MainloopSm90TmaGmmaWarpSpecializedFP8ILi9ENS5_IJNS4_1CILi1EEENSA_ILi2EEESB_EEENS1_35KernelTmaWarpSpecializedCooperativeEEENS5_IJNSA_ILi256EEENSA_ILi128EEENSA_ILi64EEEEEENS_12float_e4m3_tENS5_IJlSB_lEEESK_SL_NS4_8TiledMMAINS4_8MMA_AtomIJNS4_4SM904GMMA31MMA_64x128x32_F32E4M3E4M3_SS_TNILNSP_7ScaleInE1ELSR_1EEEEEENS4_6LayoutINS5_IJSC_SB_SB_EEENS5_IJSB_NSA_ILi0EEESW_EEEEENS5_IJNS4_10UnderscoreESZ_SZ_EEEEENS4_23SM90_TMA_LOAD_MULTICASTENS4_14ComposedLayoutINS4_7SwizzleILi2ELi4ELi3EEENS4_18smem_ptr_flag_bitsILi8EEENSU_INS5_IJNSA_ILi8EEESI_EEENS5_IJSI_SB_EEEEEEEvNS4_8identityENS4_13SM90_TMA_LOADES1C_vS1D_EENS_8epilogue10collective6detail29Sm90TmaWarpSpecializedAdapterINS1H_15DefaultEpilogueISK_SL_SL_NS1G_6thread17LinearCombinationISK_Li1EffLNS1L_9ScaleType4KindE0ELNS_15FloatRoundStyleE2ESK_EENS1_15EpilogueDefaultEEEEEvvEEEEvNT_6ParamsE --------------------------
	.section	.text._ZN7cutlass13device_kernelINS_4gemm6kernel13GemmUniversalIN4cute5tupleIJiiiiEEENS1_10collective13CollectiveMmaINS1_37MainloopSm90TmaGmmaWarpSpecializedFP8ILi9ENS5_IJNS4_1CILi1EEENSA_ILi2EEESB_EEENS1_35KernelTmaWarpSpecializedCooperativeEEENS5_IJNSA_ILi256EEENSA_ILi128EEENSA_ILi64EEEEEENS_12float_e4m3_tENS5_IJlSB_lEEESK_SL_NS4_8TiledMMAINS4_8MMA_AtomIJNS4_4SM904GMMA31MMA_64x128x32_F32E4M3E4M3_SS_TNILNSP_7ScaleInE1ELSR_1EEEEEENS4_6LayoutINS5_IJSC_SB_SB_EEENS5_IJSB_NSA_ILi0EEESW_EEEEENS5_IJNS4_10UnderscoreESZ_SZ_EEEEENS4_23SM90_TMA_LOAD_MULTICASTENS4_14ComposedLayoutINS4_7SwizzleILi2ELi4ELi3EEENS4_18smem_ptr_flag_bitsILi8EEENSU_INS5_IJNSA_ILi8EEESI_EEENS5_IJSI_SB_EEEEEEEvNS4_8identityENS4_13SM90_TMA_LOADES1C_vS1D_EENS_8epilogue10collective6detail29Sm90TmaWarpSpecializedAdapterINS1H_15DefaultEpilogueISK_SL_SL_NS1G_6thread17LinearCombinationISK_Li1EffLNS1L_9ScaleType4KindE0ELNS_15FloatRoundStyleE2ESK_EENS1_15EpilogueDefaultEEEEEvvEEEEvNT_6ParamsE,"ax",@progbits
	.align	128
.text._ZN7cutlass13device_kernelINS_4gemm6kernel13GemmUniversalIN4cute5tupleIJiiiiEEENS1_10collective13CollectiveMmaINS1_37MainloopSm90TmaGmmaWarpSpecializedFP8ILi9ENS5_IJNS4_1CILi1EEENSA_ILi2EEESB_EEENS1_35KernelTmaWarpSpecializedCooperativeEEENS5_IJNSA_ILi256EEENSA_ILi128EEENSA_ILi64EEEEEENS_12float_e4m3_tENS5_IJlSB_lEEESK_SL_NS4_8TiledMMAINS4_8MMA_AtomIJNS4_4SM904GMMA31MMA_64x128x32_F32E4M3E4M3_SS_TNILNSP_7ScaleInE1ELSR_1EEEEEENS4_6LayoutINS5_IJSC_SB_SB_EEENS5_IJSB_NSA_ILi0EEESW_EEEEENS5_IJNS4_10UnderscoreESZ_SZ_EEEEENS4_23SM90_TMA_LOAD_MULTICASTENS4_14ComposedLayoutINS4_7SwizzleILi2ELi4ELi3EEENS4_18smem_ptr_flag_bitsILi8EEENSU_INS5_IJNSA_ILi8EEESI_EEENS5_IJSI_SB_EEEEEEEvNS4_8identityENS4_13SM90_TMA_LOADES1C_vS1D_EENS_8epilogue10collective6detail29Sm90TmaWarpSpecializedAdapterINS1H_15DefaultEpilogueISK_SL_SL_NS1G_6thread17LinearCombinationISK_Li1EffLNS1L_9ScaleType4KindE0ELNS_15FloatRoundStyleE2ESK_EENS1_15EpilogueDefaultEEEEEvvEEEEvNT_6ParamsE:
        .type           _ZN7cutlass13device_kernelINS_4gemm6kernel13GemmUniversalIN4cute5tupleIJiiiiEEENS1_10collective13CollectiveMmaINS1_37MainloopSm90TmaGmmaWarpSpecializedFP8ILi9ENS5_IJNS4_1CILi1EEENSA_ILi2EEESB_EEENS1_35KernelTmaWarpSpecializedCooperativeEEENS5_IJNSA_ILi256EEENSA_ILi128EEENSA_ILi64EEEEEENS_12float_e4m3_tENS5_IJlSB_lEEESK_SL_NS4_8TiledMMAINS4_8MMA_AtomIJNS4_4SM904GMMA31MMA_64x128x32_F32E4M3E4M3_SS_TNILNSP_7ScaleInE1ELSR_1EEEEEENS4_6LayoutINS5_IJSC_SB_SB_EEENS5_IJSB_NSA_ILi0EEESW_EEEEENS5_IJNS4_10UnderscoreESZ_SZ_EEEEENS4_23SM90_TMA_LOAD_MULTICASTENS4_14ComposedLayoutINS4_7SwizzleILi2ELi4ELi3EEENS4_18smem_ptr_flag_bitsILi8EEENSU_INS5_IJNSA_ILi8EEESI_EEENS5_IJSI_SB_EEEEEEEvNS4_8identityENS4_13SM90_TMA_LOADES1C_vS1D_EENS_8epilogue10collective6detail29Sm90TmaWarpSpecializedAdapterINS1H_15DefaultEpilogueISK_SL_SL_NS1G_6thread17LinearCombinationISK_Li1EffLNS1L_9ScaleType4KindE0ELNS_15FloatRoundStyleE2ESK_EENS1_15EpilogueDefaultEEEEEvvEEEEvNT_6ParamsE,@function
        .size           _ZN7cutlass13device_kernelINS_4gemm6kernel13GemmUniversalIN4cute5tupleIJiiiiEEENS1_10collective13CollectiveMmaINS1_37MainloopSm90TmaGmmaWarpSpecializedFP8ILi9ENS5_IJNS4_1CILi1EEENSA_ILi2EEESB_EEENS1_35KernelTmaWarpSpecializedCooperativeEEENS5_IJNSA_ILi256EEENSA_ILi128EEENSA_ILi64EEEEEENS_12float_e4m3_tENS5_IJlSB_lEEESK_SL_NS4_8TiledMMAINS4_8MMA_AtomIJNS4_4SM904GMMA31MMA_64x128x32_F32E4M3E4M3_SS_TNILNSP_7ScaleInE1ELSR_1EEEEEENS4_6LayoutINS5_IJSC_SB_SB_EEENS5_IJSB_NSA_ILi0EEESW_EEEEENS5_IJNS4_10UnderscoreESZ_SZ_EEEEENS4_23SM90_TMA_LOAD_MULTICASTENS4_14ComposedLayoutINS4_7SwizzleILi2ELi4ELi3EEENS4_18smem_ptr_flag_bitsILi8EEENSU_INS5_IJNSA_ILi8EEESI_EEENS5_IJSI_SB_EEEEEEEvNS4_8identityENS4_13SM90_TMA_LOADES1C_vS1D_EENS_8epilogue10collective6detail29Sm90TmaWarpSpecializedAdapterINS1H_15DefaultEpilogueISK_SL_SL_NS1G_6thread17LinearCombinationISK_Li1EffLNS1L_9ScaleType4KindE0ELNS_15FloatRoundStyleE2ESK_EENS1_15EpilogueDefaultEEEEEvvEEEEvNT_6ParamsE,(.L_x_345 - _ZN7cutlass13device_kernelINS_4gemm6kernel13GemmUniversalIN4cute5tupleIJiiiiEEENS1_10collective13CollectiveMmaINS1_37MainloopSm90TmaGmmaWarpSpecializedFP8ILi9ENS5_IJNS4_1CILi1EEENSA_ILi2EEESB_EEENS1_35KernelTmaWarpSpecializedCooperativeEEENS5_IJNSA_ILi256EEENSA_ILi128EEENSA_ILi64EEEEEENS_12float_e4m3_tENS5_IJlSB_lEEESK_SL_NS4_8TiledMMAINS4_8MMA_AtomIJNS4_4SM904GMMA31MMA_64x128x32_F32E4M3E4M3_SS_TNILNSP_7ScaleInE1ELSR_1EEEEEENS4_6LayoutINS5_IJSC_SB_SB_EEENS5_IJSB_NSA_ILi0EEESW_EEEEENS5_IJNS4_10UnderscoreESZ_SZ_EEEEENS4_23SM90_TMA_LOAD_MULTICASTENS4_14ComposedLayoutINS4_7SwizzleILi2ELi4ELi3EEENS4_18smem_ptr_flag_bitsILi8EEENSU_INS5_IJNSA_ILi8EEESI_EEENS5_IJSI_SB_EEEEEEEvNS4_8identityENS4_13SM90_TMA_LOADES1C_vS1D_EENS_8epilogue10collective6detail29Sm90TmaWarpSpecializedAdapterINS1H_15DefaultEpilogueISK_SL_SL_NS1G_6thread17LinearCombinationISK_Li1EffLNS1L_9ScaleType4KindE0ELNS_15FloatRoundStyleE2ESK_EENS1_15EpilogueDefaultEEEEEvvEEEEvNT_6ParamsE)
        .other          _ZN7cutlass13device_kernelINS_4gemm6kernel13GemmUniversalIN4cute5tupleIJiiiiEEENS1_10collective13CollectiveMmaINS1_37MainloopSm90TmaGmmaWarpSpecializedFP8ILi9ENS5_IJNS4_1CILi1EEENSA_ILi2EEESB_EEENS1_35KernelTmaWarpSpecializedCooperativeEEENS5_IJNSA_ILi256EEENSA_ILi128EEENSA_ILi64EEEEEENS_12float_e4m3_tENS5_IJlSB_lEEESK_SL_NS4_8TiledMMAINS4_8MMA_AtomIJNS4_4SM904GMMA31MMA_64x128x32_F32E4M3E4M3_SS_TNILNSP_7ScaleInE1ELSR_1EEEEEENS4_6LayoutINS5_IJSC_SB_SB_EEENS5_IJSB_NSA_ILi0EEESW_EEEEENS5_IJNS4_10UnderscoreESZ_SZ_EEEEENS4_23SM90_TMA_LOAD_MULTICASTENS4_14ComposedLayoutINS4_7SwizzleILi2ELi4ELi3EEENS4_18smem_ptr_flag_bitsILi8EEENSU_INS5_IJNSA_ILi8EEESI_EEENS5_IJSI_SB_EEEEEEEvNS4_8identityENS4_13SM90_TMA_LOADES1C_vS1D_EENS_8epilogue10collective6detail29Sm90TmaWarpSpecializedAdapterINS1H_15DefaultEpilogueISK_SL_SL_NS1G_6thread17LinearCombinationISK_Li1EffLNS1L_9ScaleType4KindE0ELNS_15FloatRoundStyleE2ESK_EENS1_15EpilogueDefaultEEEEEvvEEEEvNT_6ParamsE,@"STO_CUDA_ENTRY STV_DEFAULT"
_ZN7cutlass13device_kernelINS_4gemm6kernel13GemmUniversalIN4cute5tupleIJiiiiEEENS1_10collective13CollectiveMmaINS1_37MainloopSm90TmaGmmaWarpSpecializedFP8ILi9ENS5_IJNS4_1CILi1EEENSA_ILi2EEESB_EEENS1_35KernelTmaWarpSpecializedCooperativeEEENS5_IJNSA_ILi256EEENSA_ILi128EEENSA_ILi64EEEEEENS_12float_e4m3_tENS5_IJlSB_lEEESK_SL_NS4_8TiledMMAINS4_8MMA_AtomIJNS4_4SM904GMMA31MMA_64x128x32_F32E4M3E4M3_SS_TNILNSP_7ScaleInE1ELSR_1EEEEEENS4_6LayoutINS5_IJSC_SB_SB_EEENS5_IJSB_NSA_ILi0EEESW_EEEEENS5_IJNS4_10UnderscoreESZ_SZ_EEEEENS4_23SM90_TMA_LOAD_MULTICASTENS4_14ComposedLayoutINS4_7SwizzleILi2ELi4ELi3EEENS4_18smem_ptr_flag_bitsILi8EEENSU_INS5_IJNSA_ILi8EEESI_EEENS5_IJSI_SB_EEEEEEEvNS4_8identityENS4_13SM90_TMA_LOADES1C_vS1D_EENS_8epilogue10collective6detail29Sm90TmaWarpSpecializedAdapterINS1H_15DefaultEpilogueISK_SL_SL_NS1G_6thread17LinearCombinationISK_Li1EffLNS1L_9ScaleType4KindE0ELNS_15FloatRoundStyleE2ESK_EENS1_15EpilogueDefaultEEEEEvvEEEEvNT_6ParamsE:
[----:B------:R-:W0:Y:S02]  /*0000*/  LDC R1, c[0x0][0x28] ;  /* 0x00000a00ff017b82 */ /* 0x000e240000000800 */
[----:B0-----:R-:W-:Y:S01]  /*0010*/  VIADD R1, R1, 0xffffff00 ;  /* 0xffffff0001017836 */ /* 0x001fe20000000000 */
[----:B------:R-:W0:Y:S01]  /*0020*/  S2R R5, SR_TID.X ;  /* 0x0000000000057919 */ /* 0x000e220000002100 */
[----:B------:R-:W-:Y:S01]  /*0030*/  ELECT P0, URZ, PT ;  /* 0x00000000003f782f */ /* 0x000fe20003800000 */
[----:B------:R-:W-:Y:S01]  /*0040*/  BSSY B0, `(.L_x_0) ;  /* 0x0000015000007945 */ /* 0x000fe20003800000 */
[--C-:B0-----:R-:W-:Y:S02]  /*0050*/  SHF.R.U32.HI R0, RZ, 0x5, R5.reuse ;  /* 0x00000005ff007819 */ /* 0x101fe40000011605 */
[----:B------:R-:W-:-:S03]  /*0060*/  SHF.R.U32.HI R2, RZ, 0x7, R5 ;  /* 0x00000007ff027819 */ /* 0x000fc60000011605 */
[----:B------:R-:W0:Y:S04]  /*0070*/  SHFL.IDX PT, R3, R0, RZ, 0x1f ;  /* 0x00001fff00037589 */ /* 0x000e2800000e0000 */
[----:B------:R-:W1:Y:S01]  /*0080*/  SHFL.IDX PT, R2, R2, RZ, 0x1f ;  /* 0x00001fff02027589 */ /* 0x000e6200000e0000 */
[----:B0-----:R-:W-:Y:S02]  /*0090*/  R2UR UR4, R3 ;  /* 0x00000000030472ca */ /* 0x001fe400000e0000 */
[----:B-1----:R-:W-:-:S11]  /*00a0*/  R2UR UR6, R2 ;  /* 0x00000000020672ca */ /* 0x002fd600000e0000 */
[----:B------:R-:W-:Y:S02]  /*00b0*/  USHF.R.S32.HI UR5, URZ, 0x1f, UR4 ;  /* 0x0000001f3f057899 */ /* 0x000fe40008011404 */
[----:B------:R-:W-:Y:S02]  /*00c0*/  ISETP.NE.OR P0, PT, RZ, UR4, !P0 ;  /* 0x00000004ff007c0c */ /* 0x000fe4000c705670 */
[----:B------:R-:W-:-:S04]  /*00d0*/  ULEA.HI UR5, UR5, UR4, URZ, 0x2 ;  /* 0x0000000405057291 */ /* 0x000fc8000f8f103f */
[----:B------:R-:W-:-:S04]  /*00e0*/  ULOP3.LUT UR5, UR5, 0xfffffffc, URZ, 0xc0, !UPT ;  /* 0xfffffffc05057892 */ /* 0x000fc8000f8ec03f */
[----:B------:R-:W-:-:S03]  /*00f0*/  UIADD3 UR8, UR4, -UR5, URZ ;  /* 0x8000000504087290 */ /* 0x000fc6000fffe03f */
[----:B------:R-:W-:Y:S09]  /*0100*/  @P0 BRA `(.L_x_1) ;  /* 0x0000000000200947 */ /* 0x000ff20003800000 */
[----:B------:R-:W-:Y:S02]  /*0110*/  ULDC.64 UR4, c[0x0][0x198] ;  /* 0x0000660000047ab9 */ /* 0x000fe40000000a00 */
[----:B------:R-:W-:Y:S02]  /*0120*/  UIADD3 UR10, UP0, UR4, 0xf0, URZ ;  /* 0x000000f0040a7890 */ /* 0x000fe4000ff1e03f */
[----:B------:R-:W-:Y:S02]  /*0130*/  UIADD3 UR4, UP1, UR4, 0x1f0, URZ ;  /* 0x000001f004047890 */ /* 0x000fe4000ff3e03f */
[----:B------:R-:W-:Y:S02]  /*0140*/  UIADD3.X UR11, URZ, UR5, URZ, UP0, !UPT ;  /* 0x000000053f0b7290 */ /* 0x000fe400087fe43f */
[----:B------:R-:W-:-:S07]  /*0150*/  UIADD3.X UR5, URZ, UR5, URZ, UP1, !UPT ;  /* 0x000000053f057290 */ /* 0x000fce0008ffe43f */
[----:B------:R0:W-:Y:S02]  /*0160*/  UTMACCTL.PF [UR10] ;  /* 0x000000000a0079b9 */ /* 0x0001e40008040000 */
[----:B------:R0:W-:Y:S02]  /*0170*/  UTMACCTL.PF [UR4] ;  /* 0x00000000040079b9 */ /* 0x0001e40008040000 */
[----:B0-----:R-:W-:Y:S01]  /*0180*/  NOP ;  /* 0x0000000000007918 */ /* 0x001fe20000000000 */
.L_x_1:
[----:B------:R-:W-:Y:S05]  /*0190*/  BSYNC B0 ;  /* 0x0000000000007941 */ /* 0x000fea0003800000 */
.L_x_0:
[----:B------:R-:W0:Y:S01]  /*01a0*/  SHFL.IDX PT, R3, R0, RZ, 0x1f ;  /* 0x00001fff00037589 */ /* 0x000e2200000e0000 */
[----:B------:R-:W-:Y:S01]  /*01b0*/  UISETP.NE.AND UP0, UPT, UR8, 0x3, UPT ;  /* 0x000000030800788c */ /* 0x000fe2000bf05270 */
[----:B------:R-:W-:Y:S01]  /*01c0*/  ISETP.NE.AND P2, PT, RZ, UR6, PT ;  /* 0x00000006ff007c0c */ /* 0x000fe2000bf45270 */
[----:B------:R-:W-:Y:S02]  /*01d0*/  UIADD3 UR10, UR6, -0x1, URZ ;  /* 0xffffffff060a7890 */ /* 0x000fe4000fffe03f */
[----:B------:R-:W-:Y:S02]  /*01e0*/  UISETP.EQ.OR UP0, UPT, UR8, URZ, !UP0 ;  /* 0x0000003f0800728c */ /* 0x000fe4000c702670 */
[----:B------:R-:W-:Y:S02]  /*01f0*/  UISETP.GE.U32.AND UP1, UPT, UR10, 0x2, UPT ;  /* 0x000000020a00788c */ /* 0x000fe4000bf26070 */
[----:B------:R-:W-:-:S04]  /*0200*/  UISETP.EQ.AND UP0, UPT, UR6, URZ, UP0 ;  /* 0x0000003f0600728c */ /* 0x000fc80008702270 */
[----:B------:R-:W-:-:S04]  /*0210*/  USEL UR13, URZ, 0x1, !UP0 ;  /* 0x000000013f0d7887 */ /* 0x000fc8000c000000 */
[----:B------:R-:W-:Y:S01]  /*0220*/  USEL UR13, UR13, 0x2, UP1 ;  /* 0x000000020d0d7887 */ /* 0x000fe20008800000 */
[----:B0-----:R-:W-:-:S13]  /*0230*/  ISETP.NE.AND P0, PT, R3, RZ, PT ;  /* 0x000000ff0300720c */ /* 0x001fda0003f05270 */
[----:B------:R-:W-:Y:S05]  /*0240*/  @P0 BRA `(.L_x_2) ;  /* 0x00000000008c0947 */ /* 0x000fea0003800000 */
[----:B------:R-:W-:Y:S01]  /*0250*/  ELECT P0, URZ, PT ;  /* 0x00000000003f782f */ /* 0x000fe20003800000 */
[----:B------:R-:W-:-:S12]  /*0260*/  BSSY B0, `(.L_x_2) ;  /* 0x0000021000007945 */ /* 0x000fd80003800000 */
[----:B------:R-:W-:Y:S05]  /*0270*/  @!P0 BRA `(.L_x_3) ;  /* 0x00000000007c8947 */ /* 0x000fea0003800000 */
[----:B------:R-:W0:Y:S01]  /*0280*/  S2UR UR9, SR_CgaCtaId ;  /* 0x00000000000979c3 */ /* 0x000e220000008800 */
[----:B------:R-:W-:Y:S01]  /*0290*/  UMOV UR4, 0x400 ;  /* 0x0000040000047882 */ /* 0x000fe20000000000 */
[----:B------:R-:W-:Y:S01]  /*02a0*/  UMOV UR5, 0x1 ;  /* 0x0000000100057882 */ /* 0x000fe20000000000 */
[----:B------:R-:W-:Y:S02]  /*02b0*/  UMOV UR6, 0x4 ;  /* 0x0000000400067882 */ /* 0x000fe40000000000 */
[----:B------:R-:W-:-:S04]  /*02c0*/  UIADD3 UR6, -UR6, 0x100000, URZ ;  /* 0x0010000006067890 */ /* 0x000fc8000fffe13f */
[----:B------:R-:W-:Y:S02]  /*02d0*/  USHF.L.U32 UR7, UR6, 0xb, URZ ;  /* 0x0000000b06077899 */ /* 0x000fe4000800063f */
[----:B------:R-:W-:Y:S02]  /*02e0*/  USHF.L.U32 UR6, UR6, 0x1, URZ ;  /* 0x0000000106067899 */ /* 0x000fe4000800063f */
[----:B0-----:R-:W-:Y:S02]  /*02f0*/  ULEA UR9, UR9, UR4, 0x18 ;  /* 0x0000000409097291 */ /* 0x001fe4000f8ec03f */
[----:B------:R-:W-:-:S04]  /*0300*/  UIADD3 UR4, -UR5, 0x100000, URZ ;  /* 0x0010000005047890 */ /* 0x000fc8000fffe13f */
[----:B------:R-:W-:Y:S02]  /*0310*/  USHF.L.U32 UR5, UR4, 0xb, URZ ;  /* 0x0000000b04057899 */ /* 0x000fe4000800063f */
[----:B------:R-:W-:Y:S01]  /*0320*/  USHF.L.U32 UR4, UR4, 0x1, URZ ;  /* 0x0000000104047899 */ /* 0x000fe2000800063f */
[----:B------:R-:W0:Y:S11]  /*0330*/  FENCE.VIEW.ASYNC.S ;  /* 0x00000000000073c6 */ /* 0x000e360000000000 */
[----:B0-----:R0:W1:Y:S01]  /*0340*/  SYNCS.EXCH.64 URZ, [UR9], UR4 ;  /* 0x00000004093f75b2 */ /* 0x0010620008000100 */
[----:B------:R0:W2:Y:S01]  /*0350*/  SYNCS.EXCH.64 URZ, [UR9+0x48], UR6 ;  /* 0x00004806093f75b2 */ /* 0x0000a20008000100 */
[----:B------:R0:W3:Y:S01]  /*0360*/  SYNCS.EXCH.64 URZ, [UR9+0x8], UR4 ;  /* 0x00000804093f75b2 */ /* 0x0000e20008000100 */
[----:B------:R0:W4:Y:S01]  /*0370*/  SYNCS.EXCH.64 URZ, [UR9+0x50], UR6 ;  /* 0x00005006093f75b2 */ /* 0x0001220008000100 */
[----:B------:R0:W0:Y:S01]  /*0380*/  SYNCS.EXCH.64 URZ, [UR9+0x10], UR4 ;  /* 0x00001004093f75b2 */ /* 0x0000220008000100 */
        /* <DEDUP_REMOVED lines=13> */
[----:B------:R-:W-:Y:S01]  /*0460*/  NOP ;  /* 0x0000000000007918 */ /* 0x000fe20000000000 */
.L_x_3:
[----:B0-----:R-:W-:Y:S05]  /*0470*/  BSYNC B0 ;  /* 0x0000000000007941 */ /* 0x001fea0003800000 */
.L_x_2:
[----:B------:R-:W-:Y:S01]  /*0480*/  SHF.R.S32.HI R4, RZ, 0x1f, R5 ;  /* 0x0000001fff047819 */ /* 0x000fe20000011405 */
[----:B------:R-:W0:Y:S01]  /*0490*/  SHFL.IDX PT, R0, R0, RZ, 0x1f ;  /* 0x00001fff00007589 */ /* 0x000e2200000e0000 */
[----:B------:R-:W-:Y:S01]  /*04a0*/  ELECT P0, URZ, PT ;  /* 0x00000000003f782f */ /* 0x000fe20003800000 */
[----:B------:R-:W5:Y:S01]  /*04b0*/  S2UR UR9, SR_CTAID.X ;  /* 0x00000000000979c3 */ /* 0x000f620000002500 */
[----:B------:R-:W-:Y:S01]  /*04c0*/  LEA.HI R4, R4, R5, RZ, 0x7 ;  /* 0x0000000504047211 */ /* 0x000fe200078f38ff */
[----:B------:R-:W1:Y:S01]  /*04d0*/  S2R R2, SR_CTAID.Y ;  /* 0x0000000000027919 */ /* 0x000e620000002600 */
[----:B------:R-:W-:Y:S01]  /*04e0*/  SHF.R.S32.HI R6, RZ, 0x1f, R3 ;  /* 0x0000001fff067819 */ /* 0x000fe20000011403 */
[----:B------:R-:W-:Y:S01]  /*04f0*/  ULDC UR4, c[0x0][0x154] ;  /* 0x0000550000047ab9 */ /* 0x000fe20000000800 */
[----:B------:R-:W-:Y:S01]  /*0500*/  LOP3.LUT R4, R4, 0xffffff80, RZ, 0xc0, !PT ;  /* 0xffffff8004047812 */ /* 0x000fe200078ec0ff */
[----:B------:R-:W-:Y:S01]  /*0510*/  NOP ;  /* 0x0000000000007918 */ /* 0x000fe20000000000 */
[----:B------:R-:W-:Y:S01]  /*0520*/  LEA.HI R6, R6, R3, RZ, 0x2 ;  /* 0x0000000306067211 */ /* 0x000fe200078f10ff */
[----:B------:R-:W2:Y:S01]  /*0530*/  LDC R11, c[0x0][0x148] ;  /* 0x00005200ff0b7b82 */ /* 0x000ea20000000800 */
[----:B------:R-:W-:Y:S01]  /*0540*/  NOP ;  /* 0x0000000000007918 */ /* 0x000fe20000000000 */
[----:B------:R-:W-:Y:S01]  /*0550*/  IMAD.IADD R4, R5, 0x1, -R4 ;  /* 0x0000000105047824 */ /* 0x000fe200078e0a04 */
[----:B------:R-:W-:-:S04]  /*0560*/  LOP3.LUT R6, R6, 0x3ffffffc, RZ, 0xc0, !PT ;  /* 0x3ffffffc06067812 */ /* 0x000fc800078ec0ff */
[----:B------:R-:W-:Y:S01]  /*0570*/  SHF.R.S32.HI R5, RZ, 0x1f, R4 ;  /* 0x0000001fff057819 */ /* 0x000fe20000011404 */
[----:B------:R-:W-:Y:S01]  /*0580*/  IMAD.IADD R6, R3, 0x1, -R6 ;  /* 0x0000000103067824 */ /* 0x000fe200078e0a06 */
[----:B------:R-:W3:Y:S02]  /*0590*/  LDC R8, c[0x0][0x144] ;  /* 0x00005100ff087b82 */ /* 0x000ee40000000800 */
[----:B------:R-:W-:Y:S02]  /*05a0*/  LEA.HI R5, R5, R4, RZ, 0x3 ;  /* 0x0000000405057211 */ /* 0x000fe400078f18ff */
[----:B0-----:R-:W-:Y:S02]  /*05b0*/  ISETP.NE.OR P0, PT, R0, RZ, !P0 ;  /* 0x000000ff0000720c */ /* 0x001fe40004705670 */
[--C-:B------:R-:W-:Y:S02]  /*05c0*/  SHF.R.S32.HI R0, RZ, 0x3, R5.reuse ;  /* 0x00000003ff007819 */ /* 0x100fe40000011405 */
[----:B------:R-:W-:-:S04]  /*05d0*/  SHF.R.S32.HI R5, RZ, 0x1f, R5 ;  /* 0x0000001fff057819 */ /* 0x000fc80000011405 */
[----:B------:R-:W-:-:S04]  /*05e0*/  LEA.HI R5, R5, R0, RZ, 0x2 ;  /* 0x0000000005057211 */ /* 0x000fc800078f10ff */
[----:B------:R-:W-:Y:S01]  /*05f0*/  LOP3.LUT R5, R5, 0xfffffffc, RZ, 0xc0, !PT ;  /* 0xfffffffc05057812 */ /* 0x000fe200078ec0ff */
[----:B------:R-:W-:Y:S01]  /*0600*/  VOTEU.ALL UP0, P0 ;  /* 0x00000000003f7886 */ /* 0x000fe20000000000 */
[----:B-1----:R-:W-:Y:S01]  /*0610*/  I2FP.F32.U32 R7, R2 ;  /* 0x0000000200077245 */ /* 0x002fe20000201000 */
[----:B------:R-:W-:Y:S02]  /*0620*/  VOTEU.ALL UP1, P0 ;  /* 0x00000000003f7886 */ /* 0x000fe40000020000 */
[----:B------:R-:W-:Y:S01]  /*0630*/  IMAD.IADD R5, R0, 0x1, -R5 ;  /* 0x0000000100057824 */ /* 0x000fe200078e0a05 */
[----:B------:R-:W0:Y:S01]  /*0640*/  @!UP0 S2UR UR7, SR_CgaCtaId ;  /* 0x00000000000789c3 */ /* 0x000e220000008800 */
[----:B-----5:R-:W-:Y:S01]  /*0650*/  I2FP.F32.U32 R0, UR9 ;  /* 0x0000000900007c45 */ /* 0x020fe20008201000 */
[----:B------:R-:W-:Y:S01]  /*0660*/  FMUL R9, R7, UR4 ;  /* 0x0000000407097c20 */ /* 0x000fe20008400000 */
[----:B------:R-:W-:Y:S01]  /*0670*/  IMAD R5, R6, 0x4, R5 ;  /* 0x0000000406057824 */ /* 0x000fe200078e0205 */
[----:B------:R-:W-:Y:S01]  /*0680*/  ULDC UR4, c[0x0][0x150] ;  /* 0x0000540000047ab9 */ /* 0x000fe20000000800 */
[----:B------:R-:W-:Y:S01]  /*0690*/  @!UP0 UMOV UR6, 0x400 ;  /* 0x0000040000068882 */ /* 0x000fe20000000000 */
[----:B------:R-:W-:Y:S01]  /*06a0*/  FMUL R7, R0, UR4 ;  /* 0x0000000400077c20 */ /* 0x000fe20008400000 */
[----:B------:R-:W-:Y:S01]  /*06b0*/  IMAD.SHL.U32 R0, R5, 0x4, RZ ;  /* 0x0000000405007824 */ /* 0x000fe200078e00ff */
[----:B------:R-:W1:Y:S01]  /*06c0*/  LDC R6, c[0x0][0x140] ;  /* 0x00005000ff067b82 */ /* 0x000e620000000800 */
[----:B------:R-:W5:Y:S01]  /*06d0*/  F2I.U32.TRUNC.NTZ R9, R9 ;  /* 0x0000000900097305 */ /* 0x000f62000020f000 */
[----:B------:R-:W-:-:S02]  /*06e0*/  UMOV UR4, 0x20 ;  /* 0x0000002000047882 */ /* 0x000fc40000000000 */
[----:B------:R-:W-:Y:S01]  /*06f0*/  LOP3.LUT R10, R5, 0xc, R0, 0x78, !PT ;  /* 0x0000000c050a7812 */ /* 0x000fe200078e7800 */
[----:B------:R-:W-:-:S04]  /*0700*/  @!UP0 UIADD3 UR4, -UR4, 0x100000, URZ ;  /* 0x0010000004048890 */ /* 0x000fc8000fffe13f */
[----:B------:R-:W-:Y:S02]  /*0710*/  @!UP0 USHF.L.U32 UR5, UR4, 0xb, URZ ;  /* 0x0000000b04058899 */ /* 0x000fe4000800063f */
[----:B------:R-:W-:Y:S01]  /*0720*/  @!UP0 USHF.L.U32 UR4, UR4, 0x1, URZ ;  /* 0x0000000104048899 */ /* 0x000fe2000800063f */
[----:B------:R-:W4:Y:S01]  /*0730*/  F2I.U32.TRUNC.NTZ R7, R7 ;  /* 0x0000000700077305 */ /* 0x000f22000020f000 */
[----:B------:R1:W-:Y:S01]  /*0740*/  STL [R1+0x78], R10 ;  /* 0x0000780a01007387 */ /* 0x0003e20000100800 */
[----:B-----5:R-:W-:Y:S01]  /*0750*/  IMAD.MOV R12, RZ, RZ, -R9 ;  /* 0x000000ffff0c7224 */ /* 0x020fe200078e0a09 */
[----:B0-----:R-:W-:Y:S01]  /*0760*/  @!UP0 ULEA UR6, UR7, UR6, 0x18 ;  /* 0x0000000607068291 */ /* 0x001fe2000f8ec03f */
[----:B------:R-:W-:Y:S02]  /*0770*/  VOTEU.ALL UP0, P0 ;  /* 0x00000000003f7886 */ /* 0x000fe40000000000 */
[----:B--2---:R-:W-:Y:S01]  /*0780*/  IMAD R5, R11, R12, R2 ;  /* 0x0000000c0b057224 */ /* 0x004fe200078e0202 */
[----:B------:R-:W-:-:S02]  /*0790*/  LOP3.LUT P0, RZ, R4, 0x7, RZ, 0xc0, !PT ;  /* 0x0000000704ff7812 */ /* 0x000fc4000780c0ff */
[----:B-1----:R-:W-:Y:S01]  /*07a0*/  ISETP.EQ.U32.AND P3, PT, R6, 0x1, PT ;  /* 0x000000010600780c */ /* 0x002fe20003f62070 */
[----:B----4-:R-:W-:Y:S01]  /*07b0*/  IMAD.MOV R7, RZ, RZ, -R7 ;  /* 0x000000ffff077224 */ /* 0x010fe200078e0a07 */
[----:B------:R-:W-:Y:S02]  /*07c0*/  ISETP.NE.AND P1, PT, R5, R10, PT ;  /* 0x0000000a0500720c */ /* 0x000fe40003f25270 */
[----:B------:R-:W-:Y:S01]  /*07d0*/  ISETP.LT.U32.AND P0, PT, R10, 0x2, !P0 ;  /* 0x000000020a00780c */ /* 0x000fe20004701070 */
[----:B---3--:R-:W-:Y:S01]  /*07e0*/  IMAD R0, R8, R7, UR9 ;  /* 0x0000000908007e24 */ /* 0x008fe2000f8e0207 */
[----:B------:R-:W0:Y:S02]  /*07f0*/  FENCE.VIEW.ASYNC.S ;  /* 0x00000000000073c6 */ /* 0x000e240000000000 */
[----:B0-----:R0:W1:Y:S02]  /*0800*/  @!UP0 SYNCS.EXCH.64 URZ, [UR6+0xa0], UR4 ;  /* 0x0000a004063f85b2 */ /* 0x0010640008000100 */
[----:B------:R-:W-:-:S04]  /*0810*/  ISETP.EQ.OR P1, PT, R0, RZ, !P1 ;  /* 0x000000ff0000720c */ /* 0x000fc80004f22670 */
[----:B------:R-:W-:Y:S01]  /*0820*/  PLOP3.LUT P0, PT, P0, P1, PT, 0x80, 0x0 ;  /* 0x000000000000781c */ /* 0x000fe20000703070 */
[----:B------:R0:W2:Y:S01]  /*0830*/  @!UP1 SYNCS.EXCH.64 URZ, [UR6+0xa8], UR4 ;  /* 0x0000a804063f95b2 */ /* 0x0000a20008000100 */
[----:B------:R-:W-:Y:S01]  /*0840*/  NOP ;  /* 0x0000000000007918 */ /* 0x000fe20000000000 */
[----:B------:R-:W-:Y:S10]  /*0850*/  @!P3 BRA `(.L_x_4) ;  /* 0x000000000008b947 */ /* 0x000ff40003800000 */
[----:B-12---:R-:W-:Y:S01]  /*0860*/  UCGABAR_ARV ;  /* 0x00000000000079c7 */ /* 0x006fe20008000000 */
[----:B------:R-:W-:Y:S05]  /*0870*/  BRA `(.L_x_5) ;  /* 0x0000000000047947 */ /* 0x000fea0003800000 */
.L_x_4:
[----:B-12---:R-:W-:Y:S01]  /*0880*/  NOP ;  /* 0x0000000000007918 */ /* 0x006fe20000000000 */
.L_x_5:
[----:B------:R-:W1:Y:S01]  /*0890*/  LDC R3, c[0x0][0x65c] ;  /* 0x00019700ff037b82 */ /* 0x000e620000000800 */
[----:B------:R-:W-:Y:S02]  /*08a0*/  IMAD.U32 R4, RZ, RZ, UR9 ;  /* 0x00000009ff047e24 */ /* 0x000fe4000f8e00ff */
[----:B------:R-:W-:Y:S01]  /*08b0*/  IMAD.MOV.U32 R5, RZ, RZ, RZ ;  /* 0x000000ffff057224 */ /* 0x000fe200078e00ff */
[----:B-1----:R-:W-:-:S13]  /*08c0*/  ISETP.NE.AND P4, PT, R3, 0x1, PT ;  /* 0x000000010300780c */ /* 0x002fda0003f85270 */
[----:B------:R-:W1:Y:S01]  /*08d0*/  @P4 LDC R7, c[0x0][0x10] ;  /* 0x00000400ff074b82 */ /* 0x000e620000000800 */
[----:B------:R-:W-:Y:S02]  /*08e0*/  @P4 IMAD.MOV.U32 R3, RZ, RZ, RZ ;  /* 0x000000ffff034224 */ /* 0x000fe400078e00ff */
[----:B------:R-:W-:-:S05]  /*08f0*/  @P4 IMAD.MOV.U32 R13, RZ, RZ, RZ ;  /* 0x000000ffff0d4224 */ /* 0x000fca00078e00ff */
[----:B------:R-:W2:Y:S01]  /*0900*/  @!P4 LDC R9, c[0x0][0xc] ;  /* 0x00000300ff09cb82 */ /* 0x000ea20000000800 */
[----:B-1----:R-:W-:-:S04]  /*0910*/  @P4 IMAD.WIDE.U32 R6, R7, UR9, R2 ;  /* 0x0000000907064c25 */ /* 0x002fc8000f8e0002 */
[----:B------:R-:W-:Y:S02]  /*0920*/  @P4 IMAD.MOV.U32 R19, RZ, RZ, R6 ;  /* 0x000000ffff134224 */ /* 0x000fe400078e0006 */
[----:B------:R-:W-:Y:S02]  /*0930*/  @P4 IMAD.IADD R23, R7, 0x1, R13 ;  /* 0x0000000107174824 */ /* 0x000fe400078e020d */
[----:B--2---:R-:W-:-:S04]  /*0940*/  @!P4 IMAD.WIDE.U32 R4, R2, R9, R4 ;  /* 0x000000090204c225 */ /* 0x004fc800078e0004 */
[----:B------:R-:W-:Y:S02]  /*0950*/  @!P4 IMAD.MOV.U32 R19, RZ, RZ, R4 ;  /* 0x000000ffff13c224 */ /* 0x000fe400078e0004 */
[----:B------:R-:W-:-:S03]  /*0960*/  @!P4 IMAD.MOV.U32 R23, RZ, RZ, R5 ;  /* 0x000000ffff17c224 */ /* 0x000fc600078e0005 */
[----:B------:R1:W-:Y:S04]  /*0970*/  STL [R1+0x80], R19 ;  /* 0x0000801301007387 */ /* 0x0003e80000100800 */
[----:B------:R1:W-:Y:S01]  /*0980*/  STL [R1+0x7c], R23 ;  /* 0x00007c1701007387 */ /* 0x0003e20000100800 */
[----:B------:R-:W-:Y:S05]  /*0990*/  @!P3 BRA `(.L_x_6) ;  /* 0x00000000000cb947 */ /* 0x000fea0003800000 */
[----:B------:R-:W-:Y:S01]  /*09a0*/  UCGABAR_WAIT ;  /* 0x0000000000007dc7 */ /* 0x000fe20008000000 */
[----:B------:R-:W-:Y:S01]  /*09b0*/  CCTL.IVALL ;  /* 0x00000000ff00798f */ /* 0x000fe20002000000 */
[----:B------:R-:W-:Y:S05]  /*09c0*/  BRA `(.L_x_7) ;  /* 0x0000000000047947 */ /* 0x000fea0003800000 */
.L_x_6:
[----:B------:R-:W-:Y:S06]  /*09d0*/  BAR.SYNC.DEFER_BLOCKING 0x0 ;  /* 0x0000000000007b1d */ /* 0x000fec0000010000 */
.L_x_7:
[----:B------:R-:W-:Y:S05]  /*09e0*/  @!P2 BRA `(.L_x_8) ;  /* 0x000000e4002ca947 */ /* 0x000fea0003800000 */
[----:B------:R-:W-:-:S06]  /*09f0*/  UISETP.GT.U32.AND UP0, UPT, UR10, 0x1, UPT ;  /* 0x000000010a00788c */ /* 0x000fcc000bf04070 */
[----:B------:R-:W-:-:S13]  /*0a00*/  PLOP3.LUT P1, PT, PT, PT, UP0, 0x80, 0x0 ;  /* 0x000000000000781c */ /* 0x000fda0003f2f008 */
[----:B0-----:R-:W-:Y:S05]  /*0a10*/  @P1 EXIT ;  /* 0x000000000000194d */ /* 0x001fea0003800000 */
[----:B------:R-:W-:Y:S01]  /*0a20*/  IMAD.MOV.U32 R6, RZ, RZ, -0x1 ;  /* 0xffffffffff067424 */ /* 0x000fe200078e00ff */
[----:B------:R-:W-:Y:S01]  /*0a30*/  ULDC.64 UR4, c[0x0][0x650] ;  /* 0x0001940000047ab9 */ /* 0x000fe20000000a00 */
[----:B------:R-:W-:Y:S01]  /*0a40*/  IMAD.MOV.U32 R5, RZ, RZ, -0x1 ;  /* 0xffffffffff057424 */ /* 0x000fe200078e00ff */
[----:B------:R-:W-:Y:S01]  /*0a50*/  ISETP.GE.U32.AND P1, PT, R19, UR4, PT ;  /* 0x0000000413007c0c */ /* 0x000fe2000bf26070 */
[----:B------:R-:W-:Y:S01]  /*0a60*/  UMOV UR22, 0xffffffff ;  /* 0xffffffff00167882 */ /* 0x000fe20000000000 */
[----:B------:R0:W-:Y:S01]  /*0a70*/  STL [R1+0x88], R6 ;  /* 0x0000880601007387 */ /* 0x0001e20000100800 */
[----:B------:R-:W-:Y:S02]  /*0a80*/  PRMT R4, RZ, 0x7610, R4 ;  /* 0x00007610ff047816 */ /* 0x000fe40000000004 */
[----:B------:R-:W-:Y:S01]  /*0a90*/  ISETP.GE.U32.AND.EX P1, PT, R23, UR5, PT, P1 ;  /* 0x0000000517007c0c */ /* 0x000fe2000bf26110 */
[----:B------:R0:W-:-:S12]  /*0aa0*/  STL [R1+0x84], R5 ;  /* 0x0000840501007387 */ /* 0x0001d80000100800 */
[----:B0-----:R-:W-:Y:S05]  /*0ab0*/  @P1 BRA `(.L_x_9) ;  /* 0x0000000400381947 */ /* 0x001fea0003800000 */
[----:B------:R-:W0:Y:S01]  /*0ac0*/  LDC.64 R14, c[0x0][0x628] ;  /* 0x00018a00ff0e7b82 */ /* 0x000e220000000a00 */
[----:B------:R-:W-:Y:S02]  /*0ad0*/  IMAD.MOV.U32 R4, RZ, RZ, R19 ;  /* 0x000000ffff047224 */ /* 0x000fe400078e0013 */
[----:B------:R-:W-:-:S05]  /*0ae0*/  IMAD.MOV.U32 R5, RZ, RZ, R23 ;  /* 0x000000ffff057224 */ /* 0x000fca00078e0017 */
[----:B------:R-:W2:Y:S08]  /*0af0*/  LDC R10, c[0x0][0x630] ;  /* 0x00018c00ff0a7b82 */ /* 0x000eb00000000800 */
[----:B------:R-:W3:Y:S01]  /*0b00*/  LDC.64 R16, c[0x0][0x620] ;  /* 0x00018800ff107b82 */ /* 0x000ee20000000a00 */
[----:B0-----:R-:W-:-:S04]  /*0b10*/  ISETP.NE.U32.AND P1, PT, R14, RZ, PT ;  /* 0x000000ff0e00720c */ /* 0x001fc80003f25070 */
[----:B------:R-:W-:-:S13]  /*0b20*/  ISETP.NE.AND.EX P1, PT, R15, RZ, PT, P1 ;  /* 0x000000ff0f00720c */ /* 0x000fda0003f25310 */
[----:B--23--:R-:W-:Y:S05]  /*0b30*/  @!P1 BRA `(.L_x_10) ;  /* 0x0000000000289947 */ /* 0x00cfea0003800000 */
[----:B------:R-:W0:Y:S02]  /*0b40*/  LDC R9, c[0x0][0x634] ;  /* 0x00018d00ff097b82 */ /* 0x000e240000000800 */
[----:B0-----:R-:W-:-:S05]  /*0b50*/  IADD3 R9, P1, R19, R9, RZ ;  /* 0x0000000913097210 */ /* 0x001fca0007f3e0ff */
[----:B------:R-:W-:-:S04]  /*0b60*/  IMAD.X R13, RZ, RZ, R23, P1 ;  /* 0x000000ffff0d7224 */ /* 0x000fc800008e0617 */
[----:B------:R-:W-:-:S04]  /*0b70*/  IMAD.WIDE.U32 R4, R13, R14, RZ ;  /* 0x0000000e0d047225 */ /* 0x000fc800078e00ff */
[----:B------:R-:W-:-:S04]  /*0b80*/  IMAD.WIDE.U32 R6, P1, R9, R15, R4 ;  /* 0x0000000f09067225 */ /* 0x000fc80007820004 */
[----:B------:R-:W-:-:S04]  /*0b90*/  IMAD.WIDE.U32 R4, R9, R14, RZ ;  /* 0x0000000e09047225 */ /* 0x000fc800078e00ff */
[----:B------:R-:W-:Y:S01]  /*0ba0*/  IMAD.X R9, RZ, RZ, RZ, P1 ;  /* 0x000000ffff097224 */ /* 0x000fe200008e06ff */
[----:B------:R-:W-:Y:S01]  /*0bb0*/  IADD3 RZ, P1, R5, R6, RZ ;  /* 0x0000000605ff7210 */ /* 0x000fe20007f3e0ff */
[----:B------:R-:W-:-:S04]  /*0bc0*/  IMAD.MOV.U32 R8, RZ, RZ, R7 ;  /* 0x000000ffff087224 */ /* 0x000fc800078e0007 */
[----:B------:R-:W-:-:S08]  /*0bd0*/  IMAD.WIDE.U32.X R4, R13, R15, R8, P1 ;  /* 0x0000000f0d047225 */ /* 0x000fd000008e0408 */
.L_x_10:
[----:B------:R-:W0:Y:S01]  /*0be0*/  LDC.64 R20, c[0x0][0x640] ;  /* 0x00019000ff147b82 */ /* 0x000e220000000a00 */
[-C--:B------:R-:W-:Y:S01]  /*0bf0*/  SHF.R.U64 R22, R4, R10.reuse, R5 ;  /* 0x0000000a04167219 */ /* 0x080fe20000001205 */
[----:B------:R-:W-:Y:S01]  /*0c00*/  IMAD.MOV.U32 R4, RZ, RZ, R19 ;  /* 0x000000ffff047224 */ /* 0x000fe200078e0013 */
[----:B------:R-:W-:Y:S01]  /*0c10*/  SHF.R.U32.HI R3, RZ, R10, R5 ;  /* 0x0000000aff037219 */ /* 0x000fe20000011605 */
[----:B------:R-:W-:Y:S01]  /*0c20*/  IMAD.MOV.U32 R5, RZ, RZ, R23 ;  /* 0x000000ffff057224 */ /* 0x000fe200078e0017 */
[----:B------:R-:W-:Y:S01]  /*0c30*/  IADD3 R7, P1, RZ, -R22, RZ ;  /* 0x80000016ff077210 */ /* 0x000fe20007f3e0ff */
[----:B-1----:R-:W-:Y:S02]  /*0c40*/  IMAD R23, R11, R12, R2 ;  /* 0x0000000c0b177224 */ /* 0x002fe400078e0202 */
[----:B------:R-:W1:Y:S01]  /*0c50*/  LDC R8, c[0x0][0x618] ;  /* 0x00018600ff087b82 */ /* 0x000e620000000800 */
[----:B------:R-:W-:Y:S02]  /*0c60*/  IMAD.MOV.U32 R11, RZ, RZ, 0x1 ;  /* 0x00000001ff0b7424 */ /* 0x000fe400078e00ff */
[----:B------:R-:W-:-:S02]  /*0c70*/  IMAD.X R3, RZ, RZ, ~R3, P1 ;  /* 0x000000ffff037224 */ /* 0x000fc400008e0e03 */
[----:B------:R-:W-:-:S03]  /*0c80*/  IMAD.WIDE.U32 R4, R7, R16, R4 ;  /* 0x0000001007047225 */ /* 0x000fc600078e0004 */
[----:B------:R-:W2:Y:S01]  /*0c90*/  LDC R14, c[0x0][0x608] ;  /* 0x00018200ff0e7b82 */ /* 0x000ea20000000800 */
[----:B------:R-:W-:-:S04]  /*0ca0*/  IMAD R6, R3, R16, RZ ;  /* 0x0000001003067224 */ /* 0x000fc800078e02ff */
[----:B------:R-:W-:-:S03]  /*0cb0*/  IMAD R3, R7, R17, R6 ;  /* 0x0000001107037224 */ /* 0x000fc600078e0206 */
[----:B------:R-:W3:Y:S01]  /*0cc0*/  LDC R18, c[0x0][0x658] ;  /* 0x00019600ff127b82 */ /* 0x000ee20000000800 */
[----:B------:R-:W-:Y:S01]  /*0cd0*/  IMAD.IADD R3, R5, 0x1, R3 ;  /* 0x0000000105037824 */ /* 0x000fe200078e0203 */
[----:B0-----:R-:W-:Y:S01]  /*0ce0*/  ISETP.NE.U32.AND P1, PT, R20, RZ, PT ;  /* 0x000000ff1400720c */ /* 0x001fe20003f25070 */
[----:B------:R-:W-:-:S03]  /*0cf0*/  IMAD.MOV.U32 R5, RZ, RZ, -0x1 ;  /* 0xffffffffff057424 */ /* 0x000fc600078e00ff */
[----:B------:R-:W-:Y:S02]  /*0d00*/  ISETP.NE.AND.EX P1, PT, R21, RZ, PT, P1 ;  /* 0x000000ff1500720c */ /* 0x000fe40003f25310 */
[----:B------:R-:W0:Y:S01]  /*0d10*/  LDC R13, c[0x0][0x600] ;  /* 0x00018000ff0d7b82 */ /* 0x000e220000000800 */
[-CC-:B-1----:R-:W-:Y:S02]  /*0d20*/  SHF.R.U64 R10, R4, R8.reuse, R3.reuse ;  /* 0x00000008040a7219 */ /* 0x182fe40000001203 */
[----:B------:R-:W-:-:S05]  /*0d30*/  SHF.R.U32.HI R3, RZ, R8, R3 ;  /* 0x00000008ff037219 */ /* 0x000fca0000011603 */
[----:B------:R-:W1:Y:S01]  /*0d40*/  LDC R15, c[0x0][0x648] ;  /* 0x00019200ff0f7b82 */ /* 0x000e620000000800 */
[-CC-:B--2---:R-:W-:Y:S02]  /*0d50*/  SHF.R.U64 R19, R10, R14.reuse, R3.reuse ;  /* 0x0000000e0a137219 */ /* 0x184fe40000001203 */
[----:B------:R-:W-:-:S05]  /*0d60*/  SHF.R.U32.HI R3, RZ, R14, R3 ;  /* 0x0000000eff037219 */ /* 0x000fca0000011603 */
[----:B------:R-:W2:Y:S01]  /*0d70*/  LDC R17, c[0x0][0x638] ;  /* 0x00018e00ff117b82 */ /* 0x000ea20000000800 */
[-C--:B---3--:R-:W-:Y:S02]  /*0d80*/  SHF.L.U32 R2, R5, R18.reuse, RZ ;  /* 0x0000001205027219 */ /* 0x088fe400000006ff */
[--C-:B------:R-:W-:Y:S02]  /*0d90*/  SHF.R.U64 R12, R19, R18, R3.reuse ;  /* 0x00000012130c7219 */ /* 0x100fe40000001203 */
[----:B------:R-:W-:Y:S02]  /*0da0*/  LOP3.LUT R8, RZ, R2, RZ, 0x33, !PT ;  /* 0x00000002ff087212 */ /* 0x000fe400078e33ff */
[----:B------:R-:W-:Y:S01]  /*0db0*/  SHF.R.U32.HI R3, RZ, R18, R3 ;  /* 0x00000012ff037219 */ /* 0x000fe20000011603 */
[----:B------:R-:W3:Y:S01]  /*0dc0*/  LDC R16, c[0x0][0x610] ;  /* 0x00018400ff107b82 */ /* 0x000ee20000000800 */
[----:B------:R-:W-:Y:S01]  /*0dd0*/  IMAD.MOV.U32 R2, RZ, RZ, R12 ;  /* 0x000000ffff027224 */ /* 0x000fe200078e000c */
[----:B------:R-:W-:Y:S06]  /*0de0*/  @!P1 BRA `(.L_x_11) ;  /* 0x0000000000289947 */ /* 0x000fec0003800000 */
[----:B------:R-:W4:Y:S02]  /*0df0*/  LDC R7, c[0x0][0x64c] ;  /* 0x00019300ff077b82 */ /* 0x000f240000000800 */
[----:B----4-:R-:W-:-:S05]  /*0e00*/  IADD3 R7, P1, R12, R7, RZ ;  /* 0x000000070c077210 */ /* 0x010fca0007f3e0ff */
        /* <DEDUP_REMOVED lines=8> */
.L_x_11:
[----:B-1----:R-:W-:Y:S01]  /*0e90*/  SHF.R.U64 R4, R2, R15, R3 ;  /* 0x0000000f02047219 */ /* 0x002fe20000001203 */
[----:B0-----:R-:W-:Y:S01]  /*0ea0*/  VIADD R5, R13, 0xffffffff ;  /* 0xffffffff0d057836 */ /* 0x001fe20000000000 */
[----:B------:R-:W-:Y:S02]  /*0eb0*/  SHF.L.U32 R2, R11, R18, RZ ;  /* 0x000000120b027219 */ /* 0x000fe400000006ff */
[----:B------:R-:W-:Y:S01]  /*0ec0*/  LOP3.LUT R3, R19, R8, RZ, 0xc0, !PT ;  /* 0x0000000813037212 */ /* 0x000fe200078ec0ff */
[----:B------:R-:W-:Y:S01]  /*0ed0*/  IMAD.MOV R6, RZ, RZ, -R4 ;  /* 0x000000ffff067224 */ /* 0x000fe200078e0a04 */
[----:B------:R-:W-:Y:S02]  /*0ee0*/  SEL R0, R0, R23, !P4 ;  /* 0x0000001700007207 */ /* 0x000fe40006000000 */
[----:B------:R-:W-:Y:S01]  /*0ef0*/  LOP3.LUT R5, R10, R5, RZ, 0xc0, !PT ;  /* 0x000000050a057212 */ /* 0x000fe200078ec0ff */
[----:B------:R-:W-:Y:S01]  /*0f00*/  IMAD R3, R2, R4, R3 ;  /* 0x0000000402037224 */ /* 0x000fe200078e0203 */
[----:B------:R-:W-:Y:S01]  /*0f10*/  R2UR UR22, R22 ;  /* 0x00000000161672ca */ /* 0x000fe200000e0000 */
[----:B--2---:R-:W-:-:S02]  /*0f20*/  IMAD R2, R6, R17, R12 ;  /* 0x0000001106027224 */ /* 0x004fc400078e020c */
[----:B---3--:R-:W-:Y:S02]  /*0f30*/  IMAD R0, R3, R16, R0 ;  /* 0x0000001003007224 */ /* 0x008fe400078e0200 */
[----:B------:R-:W-:Y:S02]  /*0f40*/  IMAD R3, R2, R13, R5 ;  /* 0x0000000d02037224 */ /* 0x000fe400078e0205 */
[----:B------:R-:W-:-:S03]  /*0f50*/  IMAD.MOV.U32 R4, RZ, RZ, 0x1 ;  /* 0x00000001ff047424 */ /* 0x000fc600078e00ff */
[----:B------:R-:W-:Y:S02]  /*0f60*/  SEL R2, R3, R0, !P4 ;  /* 0x0000000003027207 */ /* 0x000fe40006000000 */
[----:B------:R-:W-:-:S03]  /*0f70*/  SEL R0, R0, R3, !P4 ;  /* 0x0000000300007207 */ /* 0x000fc60006000000 */
[----:B------:R0:W-:Y:S04]  /*0f80*/  STL [R1+0x84], R2 ;  /* 0x0000840201007387 */ /* 0x0001e80000100800 */
[----:B------:R0:W-:Y:S02]  /*0f90*/  STL [R1+0x88], R0 ;  /* 0x0000880001007387 */ /* 0x0001e40000100800 */
.L_x_9:
[----:B------:R-:W-:-:S08]  /*0fa0*/  NOP ;  /* 0x0000000000007918 */ /* 0x000fd00000000000 */
[----:B------:R-:W2:Y:S02]  /*0fb0*/  USETMAXREG.TRY_ALLOC.CTAPOOL UP0, 0xe8 ;  /* 0x000000e8000079c8 */ /* 0x000ea40008000600 */
[----:B--2---:R-:W-:-:S13]  /*0fc0*/  PLOP3.LUT P1, PT, PT, PT, UP0, 0x80, 0x0 ;  /* 0x000000000000781c */ /* 0x004fda0003f2f008 */
[----:B------:R-:W-:Y:S05]  /*0fd0*/  @!P1 BRA `(.L_x_9) ;  /* 0xfffffffc00f09947 */ /* 0x000fea000383ffff */
[----:B------:R-:W-:Y:S01]  /*0fe0*/  ULDC.64 UR4, c[0x0][0x598] ;  /* 0x0001660000047ab9 */ /* 0x000fe20000000a00 */
[----:B------:R-:W-:Y:S01]  /*0ff0*/  ULDC.64 UR14, c[0x0][0x208] ;  /* 0x00008200000e7ab9 */ /* 0x000fe20000000a00 */
[----:B------:R-:W-:-:S04]  /*1000*/  ISETP.NE.U32.AND P1, PT, RZ, UR4, PT ;  /* 0x00000004ff007c0c */ /* 0x000fc8000bf25070 */
[----:B------:R-:W-:-:S13]  /*1010*/  ISETP.NE.AND.EX P1, PT, RZ, UR5, PT, P1 ;  /* 0x00000005ff007c0c */ /* 0x000fda000bf25310 */
[----:B------:R-:W-:Y:S05]  /*1020*/  @!P1 BRA `(.L_x_12) ;  /* 0x0000000000209947 */ /* 0x000fea0003800000 */
[----:B0-----:R-:W0:Y:S02]  /*1030*/  LDC.64 R2, c[0x0][0x598] ;  /* 0x00016600ff027b82 */ /* 0x001e240000000a00 */
[----:B0-----:R-:W2:Y:S02]  /*1040*/  LDG.E.64 R2, desc[UR14][R2.64] ;  /* 0x0000000e02027981 */ /* 0x001ea4000c1e1b00 */
[----:B--2---:R-:W-:-:S04]  /*1050*/  ISETP.NE.U32.AND P1, PT, R2, RZ, PT ;  /* 0x000000ff0200720c */ /* 0x004fc80003f25070 */
[----:B------:R-:W-:-:S13]  /*1060*/  ISETP.NE.AND.EX P1, PT, R3, RZ, PT, P1 ;  /* 0x000000ff0300720c */ /* 0x000fda0003f25310 */
[----:B------:R-:W-:Y:S05]  /*1070*/  @!P1 BRA `(.L_x_12) ;  /* 0x00000000000c9947 */ /* 0x000fea0003800000 */
[----:B------:R-:W2:Y:S02]  /*1080*/  LD.E R2, desc[UR14][R2.64] ;  /* 0x0000000e02027980 */ /* 0x000ea4000c101900 */
[----:B--2---:R-:W-:Y:S01]  /*1090*/  R2UR UR20, R2 ;  /* 0x00000000021472ca */ /* 0x004fe200000e0000 */
[----:B------:R-:W-:-:S14]  /*10a0*/  BRA `(.L_x_13) ;  /* 0x0000000000247947 */ /* 0x000fdc0003800000 */
.L_x_12:
[----:B------:R-:W-:Y:S02]  /*10b0*/  ULDC.64 UR4, c[0x0][0x588] ;  /* 0x0001620000047ab9 */ /* 0x000fe40000000a00 */
[----:B------:R-:W-:-:S04]  /*10c0*/  ISETP.NE.U32.AND P1, PT, RZ, UR4, PT ;  /* 0x00000004ff007c0c */ /* 0x000fc8000bf25070 */
[----:B------:R-:W-:-:S13]  /*10d0*/  ISETP.NE.AND.EX P1, PT, RZ, UR5, PT, P1 ;  /* 0x00000005ff007c0c */ /* 0x000fda000bf25310 */
[----:B------:R-:W-:Y:S05]  /*10e0*/  @!P1 BRA `(.L_x_14) ;  /* 0x0000000000109947 */ /* 0x000fea0003800000 */
[----:B0-----:R-:W0:Y:S02]  /*10f0*/  LDC.64 R2, c[0x0][0x588] ;  /* 0x00016200ff027b82 */ /* 0x001e240000000a00 */
[----:B0-----:R-:W2:Y:S02]  /*1100*/  LDG.E R2, desc[UR14][R2.64] ;  /* 0x0000000e02027981 */ /* 0x001ea4000c1e1900 */
[----:B--2---:R-:W-:Y:S01]  /*1110*/  R2UR UR20, R2 ;  /* 0x00000000021472ca */ /* 0x004fe200000e0000 */
[----:B------:R-:W-:-:S14]  /*1120*/  BRA `(.L_x_13) ;  /* 0x0000000000047947 */ /* 0x000fdc0003800000 */
.L_x_14:
[----:B------:R-:W-:-:S05]  /*1130*/  ULDC UR20, c[0x0][0x580] ;  /* 0x0001600000147ab9 */ /* 0x000fca0000000800 */
.L_x_13:
[----:B------:R-:W-:Y:S02]  /*1140*/  ULDC.64 UR4, c[0x0][0x5a0] ;  /* 0x0001680000047ab9 */ /* 0x000fe40000000a00 */
        /* <DEDUP_REMOVED lines=11> */
.L_x_15:
        /* <DEDUP_REMOVED lines=8> */
.L_x_17:
[----:B------:R-:W-:-:S05]  /*1280*/  ULDC UR21, c[0x0][0x584] ;  /* 0x0001610000157ab9 */ /* 0x000fca0000000800 */
.L_x_16:
[----:B------:R-:W-:-:S13]  /*1290*/  LOP3.LUT P1, RZ, R4, 0xff, RZ, 0xc0, !PT ;  /* 0x000000ff04ff7812 */ /* 0x000fda000782c0ff */
[----:B------:R-:W-:Y:S05]  /*12a0*/  @!P1 EXIT ;  /* 0x000000000000994d */ /* 0x000fea0003800000 */
[----:B------:R-:W-:Y:S01]  /*12b0*/  ULDC UR4, c[0x0][0x28c] ;  /* 0x0000a30000047ab9 */ /* 0x000fe20000000800 */
[----:B------:R-:W-:Y:S02]  /*12c0*/  ULOP3.LUT UR23, UR13, 0x1, URZ, 0xfc, !UPT ;  /* 0x000000010d177892 */ /* 0x000fe4000f8efc3f */
[----:B------:R-:W-:-:S04]  /*12d0*/  UIADD3 UR4, UR4, 0x3f, URZ ;  /* 0x0000003f04047890 */ /* 0x000fc8000fffe03f */
[----:B------:R-:W-:-:S04]  /*12e0*/  USHF.R.S32.HI UR5, URZ, 0x1f, UR4 ;  /* 0x0000001f3f057899 */ /* 0x000fc80008011404 */
[----:B------:R-:W-:-:S03]  /*12f0*/  ULEA.HI UR5, UR5, UR4, URZ, 0x6 ;  /* 0x0000000405057291 */ /* 0x000fc6000f8f303f */
[----:B------:R-:W-:Y:S01]  /*1300*/  UMOV UR4, URZ ;  /* 0x0000003f00047c82 */ /* 0x000fe20008000000 */
[----:B------:R-:W-:-:S03]  /*1310*/  USHF.R.S32.HI UR9, URZ, 0x6, UR5 ;  /* 0x000000063f097899 */ /* 0x000fc60008011405 */
[----:B------:R-:W-:-:S09]  /*1320*/  UMOV UR5, URZ ;  /* 0x0000003f00057c82 */ /* 0x000fd20008000000 */
.L_x_300:
[----:B0-----:R-:W0:Y:S01]  /*1330*/  S2R R0, SR_TID.X ;  /* 0x0000000000007919 */ /* 0x001e220000002100 */
[----:B--2---:R-:W2:Y:S01]  /*1340*/  S2UR UR17, SR_CgaCtaId ;  /* 0x00000000001179c3 */ /* 0x004ea20000008800 */
[----:B------:R-:W-:Y:S01]  /*1350*/  UMOV UR16, 0x400 ;  /* 0x0000040000107882 */ /* 0x000fe20000000000 */
[----:B------:R-:W-:Y:S01]  /*1360*/  UMOV UR6, URZ ;  /* 0x0000003f00067c82 */ /* 0x000fe20008000000 */
[----:B------:R-:W-:Y:S01]  /*1370*/  STL [R1+0x74], RZ ;  /* 0x000074ff01007387 */ /* 0x000fe20000100800 */
[----:B------:R-:W-:Y:S01]  /*1380*/  UMOV UR7, URZ ;  /* 0x0000003f00077c82 */ /* 0x000fe20008000000 */
[----:B------:R-:W-:Y:S01]  /*1390*/  UMOV UR8, URZ ;  /* 0x0000003f00087c82 */ /* 0x000fe20008000000 */
[----:B------:R-:W-:Y:S01]  /*13a0*/  CS2R R4, SRZ ;  /* 0x0000000000047805 */ /* 0x000fe2000001ff00 */
[----:B------:R-:W-:Y:S01]  /*13b0*/  STL [R1+0x70], RZ ;  /* 0x000070ff01007387 */ /* 0x000fe20000100800 */
[----:B---3--:R-:W3:Y:S01]  /*13c0*/  LDC R2, c[0x0][0x28c] ;  /* 0x0000a300ff027b82 */ /* 0x008ee20000000800 */
[----:B------:R-:W-:-:S02]  /*13d0*/  CS2R R6, SRZ ;  /* 0x0000000000067805 */ /* 0x000fc4000001ff00 */
[----:B------:R-:W-:Y:S01]  /*13e0*/  CS2R R8, SRZ ;  /* 0x0000000000087805 */ /* 0x000fe2000001ff00 */
[----:B------:R-:W-:Y:S01]  /*13f0*/  STL [R1+0x6c], RZ ;  /* 0x00006cff01007387 */ /* 0x000fe20000100800 */
[----:B------:R-:W-:Y:S02]  /*1400*/  CS2R R10, SRZ ;  /* 0x00000000000a7805 */ /* 0x000fe4000001ff00 */
[----:B------:R-:W-:Y:S02]  /*1410*/  CS2R R12, SRZ ;  /* 0x00000000000c7805 */ /* 0x000fe4000001ff00 */
[----:B------:R-:W-:Y:S01]  /*1420*/  CS2R R14, SRZ ;  /* 0x00000000000e7805 */ /* 0x000fe2000001ff00 */
[----:B------:R-:W-:Y:S01]  /*1430*/  STL [R1+0x68], RZ ;  /* 0x000068ff01007387 */ /* 0x000fe20000100800 */
[----:B------:R-:W-:Y:S02]  /*1440*/  CS2R R16, SRZ ;  /* 0x0000000000107805 */ /* 0x000fe4000001ff00 */
[----:B-1----:R-:W-:-:S02]  /*1450*/  CS2R R18, SRZ ;  /* 0x0000000000127805 */ /* 0x002fc4000001ff00 */
[----:B------:R-:W-:Y:S01]  /*1460*/  CS2R R20, SRZ ;  /* 0x0000000000147805 */ /* 0x000fe2000001ff00 */
[----:B------:R-:W-:Y:S01]  /*1470*/  STL [R1+0x64], RZ ;  /* 0x000064ff01007387 */ /* 0x000fe20000100800 */
[----:B------:R-:W-:Y:S02]  /*1480*/  CS2R R22, SRZ ;  /* 0x0000000000167805 */ /* 0x000fe4000001ff00 */
[----:B------:R-:W-:Y:S02]  /*1490*/  CS2R R152, SRZ ;  /* 0x0000000000987805 */ /* 0x000fe4000001ff00 */
[----:B------:R-:W-:Y:S01]  /*14a0*/  CS2R R154, SRZ ;  /* 0x00000000009a7805 */ /* 0x000fe2000001ff00 */
[----:B------:R-:W-:Y:S01]  /*14b0*/  STL [R1+0x60], RZ ;  /* 0x000060ff01007387 */ /* 0x000fe20000100800 */
[----:B------:R-:W-:Y:S02]  /*14c0*/  CS2R R156, SRZ ;  /* 0x00000000009c7805 */ /* 0x000fe4000001ff00 */
[----:B------:R-:W-:-:S02]  /*14d0*/  CS2R R158, SRZ ;  /* 0x00000000009e7805 */ /* 0x000fc4000001ff00 */
[----:B------:R-:W-:Y:S01]  /*14e0*/  CS2R R160, SRZ ;  /* 0x0000000000a07805 */ /* 0x000fe2000001ff00 */
[----:B------:R-:W-:Y:S01]  /*14f0*/  STL [R1+0x5c], RZ ;  /* 0x00005cff01007387 */ /* 0x000fe20000100800 */
[----:B------:R-:W-:Y:S02]  /*1500*/  CS2R R162, SRZ ;  /* 0x0000000000a27805 */ /* 0x000fe4000001ff00 */
[----:B------:R-:W-:Y:S02]  /*1510*/  CS2R R164, SRZ ;  /* 0x0000000000a47805 */ /* 0x000fe4000001ff00 */
[----:B------:R-:W-:Y:S02]  /*1520*/  CS2R R166, SRZ ;  /* 0x0000000000a67805 */ /* 0x000fe4000001ff00 */
[----:B0-----:R-:W-:Y:S01]  /*1530*/  LOP3.LUT R0, R0, 0x80, RZ, 0xc0, !PT ;  /* 0x0000008000007812 */ /* 0x001fe200078ec0ff */
[----:B------:R-:W-:Y:S01]  /*1540*/  STL [R1+0x58], RZ ;  /* 0x000058ff01007387 */ /* 0x000fe20000100800 */
[----:B---3--:R-:W-:-:S02]  /*1550*/  ISETP.GE.AND P1, PT, R2, 0x1, PT ;  /* 0x000000010200780c */ /* 0x008fc40003f26270 */
[----:B------:R-:W-:Y:S02]  /*1560*/  CS2R R2, SRZ ;  /* 0x0000000000027805 */ /* 0x000fe4000001ff00 */
[----:B------:R-:W-:Y:S01]  /*1570*/  SHF.R.U32.HI R0, RZ, 0x7, R0 ;  /* 0x00000007ff007819 */ /* 0x000fe20000011600 */
[----:B------:R-:W-:Y:S01]  /*1580*/  STL [R1+0x54], RZ ;  /* 0x000054ff01007387 */ /* 0x000fe20000100800 */
[----:B------:R-:W-:Y:S02]  /*1590*/  CS2R R168, SRZ ;  /* 0x0000000000a87805 */ /* 0x000fe4000001ff00 */
[----:B------:R-:W-:Y:S02]  /*15a0*/  CS2R R170, SRZ ;  /* 0x0000000000aa7805 */ /* 0x000fe4000001ff00 */
[----:B------:R-:W-:Y:S01]  /*15b0*/  CS2R R172, SRZ ;  /* 0x0000000000ac7805 */ /* 0x000fe2000001ff00 */
[----:B------:R-:W-:Y:S01]  /*15c0*/  STL [R1+0x50], RZ ;  /* 0x000050ff01007387 */ /* 0x000fe20000100800 */
[----:B------:R-:W-:-:S02]  /*15d0*/  CS2R R174, SRZ ;  /* 0x0000000000ae7805 */ /* 0x000fc4000001ff00 */
[----:B------:R-:W-:Y:S02]  /*15e0*/  CS2R R176, SRZ ;  /* 0x0000000000b07805 */ /* 0x000fe4000001ff00 */
[----:B------:R-:W-:Y:S01]  /*15f0*/  CS2R R178, SRZ ;  /* 0x0000000000b27805 */ /* 0x000fe2000001ff00 */
[----:B------:R-:W0:Y:S01]  /*1600*/  SHFL.IDX PT, R0, R0, RZ, 0x1f ;  /* 0x00001fff00007589 */ /* 0x000e2200000e0000 */
[----:B------:R-:W-:Y:S02]  /*1610*/  CS2R R180, SRZ ;  /* 0x0000000000b47805 */ /* 0x000fe4000001ff00 */
[----:B------:R-:W-:Y:S02]  /*1620*/  CS2R R182, SRZ ;  /* 0x0000000000b67805 */ /* 0x000fe4000001ff00 */
[----:B------:R-:W-:Y:S01]  /*1630*/  CS2R R184, SRZ ;  /* 0x0000000000b87805 */ /* 0x000fe2000001ff00 */
[----:B------:R1:W-:Y:S01]  /*1640*/  STL [R1+0x4c], RZ ;  /* 0x00004cff01007387 */ /* 0x0003e20000100800 */
[----:B------:R-:W-:-:S02]  /*1650*/  CS2R R186, SRZ ;  /* 0x0000000000ba7805 */ /* 0x000fc4000001ff00 */
[----:B------:R-:W-:Y:S02]  /*1660*/  CS2R R188, SRZ ;  /* 0x0000000000bc7805 */ /* 0x000fe4000001ff00 */
[----:B------:R-:W-:Y:S01]  /*1670*/  CS2R R190, SRZ ;  /* 0x0000000000be7805 */ /* 0x000fe2000001ff00 */
[----:B------:R1:W-:Y:S01]  /*1680*/  STL [R1+0x48], RZ ;  /* 0x000048ff01007387 */ /* 0x0003e20000100800 */
        /* <DEDUP_REMOVED lines=14> */
[----:B------:R-:W-:Y:S02]  /*1770*/  CS2R R214, SRZ ;  /* 0x0000000000d67805 */ /* 0x000fe4000001ff00 */
[----:B0-----:R-:W-:Y:S01]  /*1780*/  R2UR UR11, R0 ;  /* 0x00000000000b72ca */ /* 0x001fe200000e0000 */
[----:B------:R1:W-:Y:S01]  /*1790*/  STL [R1+0x38], RZ ;  /* 0x000038ff01007387 */ /* 0x0003e20000100800 */
[----:B------:R-:W-:Y:S01]  /*17a0*/  IMAD.MOV.U32 R0, RZ, RZ, RZ ;  /* 0x000000ffff007224 */ /* 0x000fe200078e00ff */
[----:B------:R-:W-:Y:S02]  /*17b0*/  CS2R R216, SRZ ;  /* 0x0000000000d87805 */ /* 0x000fe4000001ff00 */
[----:B------:R-:W-:Y:S01]  /*17c0*/  CS2R R218, SRZ ;  /* 0x0000000000da7805 */ /* 0x000fe2000001ff00 */
[----:B------:R1:W-:Y:S01]  /*17d0*/  STL [R1+0x34], RZ ;  /* 0x000034ff01007387 */ /* 0x0003e20000100800 */
[----:B------:R-:W-:-:S02]  /*17e0*/  CS2R R220, SRZ ;  /* 0x0000000000dc7805 */ /* 0x000fc4000001ff00 */
[----:B------:R-:W-:Y:S02]  /*17f0*/  CS2R R222, SRZ ;  /* 0x0000000000de7805 */ /* 0x000fe4000001ff00 */
[----:B------:R-:W-:Y:S01]  /*1800*/  CS2R R224, SRZ ;  /* 0x0000000000e07805 */ /* 0x000fe2000001ff00 */
[----:B------:R1:W-:Y:S01]  /*1810*/  STL [R1+0x30], RZ ;  /* 0x000030ff01007387 */ /* 0x0003e20000100800 */
[----:B------:R-:W-:Y:S01]  /*1820*/  IMAD.MOV.U32 R226, RZ, RZ, RZ ;  /* 0x000000ffffe27224 */ /* 0x000fe200078e00ff */
[----:B------:R-:W-:Y:S01]  /*1830*/  CS2R R88, SRZ ;  /* 0x0000000000587805 */ /* 0x000fe2000001ff00 */
[----:B------:R-:W-:Y:S01]  /*1840*/  IMAD.U32 R227, RZ, RZ, UR4 ;  /* 0x00000004ffe37e24 */ /* 0x000fe2000f8e00ff */
[----:B------:R1:W-:Y:S01]  /*1850*/  STL [R1+0x2c], RZ ;  /* 0x00002cff01007387 */ /* 0x0003e20000100800 */
[----:B------:R-:W-:Y:S01]  /*1860*/  ULEA.HI UR10, UR11, UR11, URZ, 0x1 ;  /* 0x0000000b0b0a7291 */ /* 0x000fe2000f8f083f */
[----:B------:R-:W-:Y:S02]  /*1870*/  CS2R R90, SRZ ;  /* 0x00000000005a7805 */ /* 0x000fe4000001ff00 */
[----:B------:R-:W-:Y:S01]  /*1880*/  CS2R R92, SRZ ;  /* 0x00000000005c7805 */ /* 0x000fe2000001ff00 */
[----:B------:R1:W-:Y:S01]  /*1890*/  STL [R1+0x28], RZ ;  /* 0x000028ff01007387 */ /* 0x0003e20000100800 */
[----:B------:R-:W-:Y:S01]  /*18a0*/  ULOP3.LUT UR12, UR10, 0xffffe, URZ, 0xc0, !UPT ;  /* 0x000ffffe0a0c7892 */ /* 0x000fe2000f8ec03f */
[----:B------:R-:W-:Y:S01]  /*18b0*/  CS2R R94, SRZ ;  /* 0x00000000005e7805 */ /* 0x000fe2000001ff00 */
[----:B--2---:R-:W-:Y:S01]  /*18c0*/  ULEA UR10, UR17, UR16, 0x18 ;  /* 0x00000010110a7291 */ /* 0x004fe2000f8ec03f */
[----:B------:R1:W-:Y:S01]  /*18d0*/  STL [R1+0x24], RZ ;  /* 0x000024ff01007387 */ /* 0x0003e20000100800 */
[----:B------:R-:W-:Y:S01]  /*18e0*/  UIADD3 UR12, UR11, -UR12, URZ ;  /* 0x8000000c0b0c7290 */ /* 0x000fe2000fffe03f */
[----:B------:R-:W-:-:S02]  /*18f0*/  CS2R R96, SRZ ;  /* 0x0000000000607805 */ /* 0x000fc4000001ff00 */
[----:B------:R-:W-:Y:S01]  /*1900*/  CS2R R98, SRZ ;  /* 0x0000000000627805 */ /* 0x000fe2000001ff00 */
[----:B------:R1:W-:Y:S01]  /*1910*/  STL [R1+0x20], RZ ;  /* 0x000020ff01007387 */ /* 0x0003e20000100800 */
[----:B------:R-:W-:Y:S01]  /*1920*/  ULEA UR12, UR12, UR10, 0xc ;  /* 0x0000000a0c0c7291 */ /* 0x000fe2000f8e603f */
[----:B------:R-:W-:Y:S02]  /*1930*/  CS2R R100, SRZ ;  /* 0x0000000000647805 */ /* 0x000fe4000001ff00 */
[----:B------:R-:W-:Y:S01]  /*1940*/  CS2R R102, SRZ ;  /* 0x0000000000667805 */ /* 0x000fe2000001ff00 */
[----:B------:R1:W-:Y:S01]  /*1950*/  STL [R1+0x1c], RZ ;  /* 0x00001cff01007387 */ /* 0x0003e20000100800 */
[----:B------:R-:W-:Y:S01]  /*1960*/  UIADD3 UR12, UR12, 0x180, URZ ;  /* 0x000001800c0c7890 */ /* 0x000fe2000fffe03f */
[----:B------:R-:W-:Y:S02]  /*1970*/  CS2R R104, SRZ ;  /* 0x0000000000687805 */ /* 0x000fe4000001ff00 */
[----:B------:R-:W-:Y:S01]  /*1980*/  CS2R R106, SRZ ;  /* 0x00000000006a7805 */ /* 0x000fe2000001ff00 */
[----:B------:R1:W-:Y:S01]  /*1990*/  STL [R1+0x18], RZ ;  /* 0x000018ff01007387 */ /* 0x0003e20000100800 */
[----:B------:R-:W-:Y:S01]  /*19a0*/  USHF.R.U32.HI UR11, URZ, 0x4, UR12 ;  /* 0x000000043f0b7899 */ /* 0x000fe2000801160c */
[----:B------:R-:W-:-:S02]  /*19b0*/  CS2R R108, SRZ ;  /* 0x00000000006c7805 */ /* 0x000fc4000001ff00 */
[----:B------:R-:W-:Y:S01]  /*19c0*/  CS2R R110, SRZ ;  /* 0x00000000006e7805 */ /* 0x000fe2000001ff00 */
[----:B------:R1:W-:Y:S01]  /*19d0*/  STL [R1+0x14], RZ ;  /* 0x000014ff01007387 */ /* 0x0003e20000100800 */
[----:B------:R-:W-:Y:S01]  /*19e0*/  ULOP3.LUT UR11, UR11, 0x3fff, URZ, 0xc0, !UPT ;  /* 0x00003fff0b0b7892 */ /* 0x000fe2000f8ec03f */
[----:B------:R-:W-:Y:S01]  /*19f0*/  CS2R R112, SRZ ;  /* 0x0000000000707805 */ /* 0x000fe2000001ff00 */
[----:B------:R-:W-:Y:S01]  /*1a00*/  UMOV UR12, UR5 ;  /* 0x00000005000c7c82 */ /* 0x000fe20008000000 */
        /* <DEDUP_REMOVED lines=16> */
[----:B------:R1:W-:Y:S01]  /*1b10*/  STL [R1], RZ ;  /* 0x000000ff01007387 */ /* 0x0003e20000100800 */
[----:B------:R-:W-:Y:S02]  /*1b20*/  CS2R R138, SRZ ;  /* 0x00000000008a7805 */ /* 0x000fe4000001ff00 */
[----:B------:R-:W-:Y:S02]  /*1b30*/  CS2R R140, SRZ ;  /* 0x00000000008c7805 */ /* 0x000fe4000001ff00 */
[----:B------:R-:W-:Y:S02]  /*1b40*/  CS2R R142, SRZ ;  /* 0x00000000008e7805 */ /* 0x000fe4000001ff00 */
[----:B------:R-:W-:-:S02]  /*1b50*/  CS2R R144, SRZ ;  /* 0x0000000000907805 */ /* 0x000fc4000001ff00 */
[----:B------:R-:W-:Y:S02]  /*1b60*/  CS2R R146, SRZ ;  /* 0x0000000000927805 */ /* 0x000fe4000001ff00 */
[----:B------:R-:W-:Y:S02]  /*1b70*/  CS2R R148, SRZ ;  /* 0x0000000000947805 */ /* 0x000fe4000001ff00 */
[----:B------:R-:W-:Y:S02]  /*1b80*/  CS2R R150, SRZ ;  /* 0x0000000000967805 */ /* 0x000fe4000001ff00 */
[----:B------:R-:W-:Y:S02]  /*1b90*/  CS2R R24, SRZ ;  /* 0x0000000000187805 */ /* 0x000fe4000001ff00 */
[----:B------:R-:W-:Y:S02]  /*1ba0*/  CS2R R26, SRZ ;  /* 0x00000000001a7805 */ /* 0x000fe4000001ff00 */
[----:B----4-:R-:W-:-:S02]  /*1bb0*/  CS2R R28, SRZ ;  /* 0x00000000001c7805 */ /* 0x010fc4000001ff00 */
[----:B------:R-:W-:Y:S02]  /*1bc0*/  CS2R R30, SRZ ;  /* 0x00000000001e7805 */ /* 0x000fe4000001ff00 */
[----:B------:R-:W-:Y:S02]  /*1bd0*/  CS2R R32, SRZ ;  /* 0x0000000000207805 */ /* 0x000fe4000001ff00 */
        /* <DEDUP_REMOVED lines=26> */
[----:B------:R-:W-:Y:S01]  /*1d80*/  CS2R R86, SRZ ;  /* 0x0000000000567805 */ /* 0x000fe2000001ff00 */
[----:B-1----:R-:W-:Y:S06]  /*1d90*/  @!P1 BRA `(.L_x_18) ;  /* 0x0000001000889947 */ /* 0x002fec0003800000 */
[----:B------:R-:W-:-:S06]  /*1da0*/  UISETP.NE.AND UP0, UPT, UR23, 0x3, UPT ;  /* 0x000000031700788c */ /* 0x000fcc000bf05270 */
[----:B------:R-:W-:-:S13]  /*1db0*/  PLOP3.LUT P2, PT, PT, PT, UP0, 0x80, 0x0 ;  /* 0x000000000000781c */ /* 0x000fda0003f4f008 */
[----:B------:R-:W-:Y:S05]  /*1dc0*/  @!P2 BRA `(.L_x_19) ;  /* 0x000000000004a947 */ /* 0x000fea0003800000 */
[----:B------:R-:W-:Y:S01]  /*1dd0*/  BPT.TRAP 0x1 ;  /* 0x000000040000795c */ /* 0x000fe20000300000 */
.L_x_19:
[----:B------:R-:W-:Y:S01]  /*1de0*/  ULEA UR6, UR5, UR10, 0x3 ;  /* 0x0000000a05067291 */ /* 0x000fe2000f8e183f */
[----:B------:R-:W-:-:S05]  /*1df0*/  IMAD.U32 R0, RZ, RZ, UR4 ;  /* 0x00000004ff007e24 */ /* 0x000fca000f8e00ff */
[----:B------:R-:W-:-:S04]  /*1e00*/  SHF.L.U32 R0, R0, 0x1f, RZ ;  /* 0x0000001f00007819 */ /* 0x000fc800000006ff */
[----:B------:R0:W1:Y:S01]  /*1e10*/  SYNCS.PHASECHK.TRANS64.TRYWAIT P1, [UR6], R0 ;  /* 0x00000000ff0075a7 */ /* 0x0000620008020146 */
[----:B------:R-:W-:Y:S05]  /*1e20*/  @!P2 BRA `(.L_x_20) ;  /* 0x000000000004a947 */ /* 0x000fea0003800000 */
[----:B------:R-:W-:Y:S01]  /*1e30*/  BPT.TRAP 0x1 ;  /* 0x000000040000795c */ /* 0x000fe20000300000 */
.L_x_20:
[----:B-1----:R-:W-:Y:S05]  /*1e40*/  @P1 BRA `(.L_x_21) ;  /* 0x0000000000081947 */ /* 0x002fea0003800000 */
[----:B------:R-:W1:Y:S02]  /*1e50*/  SYNCS.PHASECHK.TRANS64.TRYWAIT P1, [UR6], R0 ;  /* 0x00000000ff0075a7 */ /* 0x000e640008020146 */
[----:B-1----:R-:W-:Y:S05]  /*1e60*/  @!P1 BRA `(.L_x_22) ;  /* 0x000000e800549947 */ /* 0x002fea0003800000 */
.L_x_21:
[----:B------:R-:W-:Y:S01]  /*1e70*/  UIADD3 UR6, UR10, 0x24180, URZ ;  /* 0x000241800a067890 */ /* 0x000fe2000fffe03f */
[----:B------:R-:W-:Y:S01]  /*1e80*/  WARPGROUP.ARRIVE ;  /* 0x00000000000079c5 */ /* 0x000fe20000000000 */
[----:B------:R-:W-:Y:S01]  /*1e90*/  ULOP3.LUT UR7, UR11, 0x10000, URZ, 0xfc, !UPT ;  /* 0x000100000b077892 */ /* 0x000fe2000f8efc3f */
[----:B------:R2:W-:Y:S01]  /*1ea0*/  STL [R1+0x74], RZ ;  /* 0x000074ff01007387 */ /* 0x0005e20000100800 */
[----:B------:R-:W-:Y:S01]  /*1eb0*/  USHF.R.U32.HI UR6, URZ, 0x4, UR6 ;  /* 0x000000043f067899 */ /* 0x000fe20008011606 */
[----:B01----:R-:W-:Y:S01]  /*1ec0*/  IMAD.MOV.U32 R0, RZ, RZ, RZ ;  /* 0x000000ffff007224 */ /* 0x003fe200078e00ff */
[----:B------:R-:W-:Y:S01]  /*1ed0*/  ULEA UR7, UR5, UR7, 0xa ;  /* 0x0000000705077291 */ /* 0x000fe2000f8e503f */
[----:B------:R2:W-:Y:S01]  /*1ee0*/  STL [R1+0x70], RZ ;  /* 0x000070ff01007387 */ /* 0x0005e20000100800 */
[----:B------:R-:W-:Y:S01]  /*1ef0*/  ULOP3.LUT UR6, UR6, 0x3fff, URZ, 0xc0, !UPT ;  /* 0x00003fff06067892 */ /* 0x000fe2000f8ec03f */
[----:B------:R-:W-:Y:S01]  /*1f00*/  CS2R R2, SRZ ;  /* 0x0000000000027805 */ /* 0x000fe2000001ff00 */
[----:B------:R-:W-:Y:S01]  /*1f10*/  UMOV UR17, 0x80000020 ;  /* 0x8000002000117882 */ /* 0x000fe20000000000 */
[----:B------:R-:W-:Y:S01]  /*1f20*/  UMOV UR19, 0x80000020 ;  /* 0x8000002000137882 */ /* 0x000fe20000000000 */
[----:B------:R-:W-:Y:S01]  /*1f30*/  ULOP3.LUT UR6, UR6, 0x10000, URZ, 0xfc, !UPT ;  /* 0x0001000006067892 */ /* 0x000fe2000f8efc3f */
[----:B------:R2:W-:Y:S01]  /*1f40*/  STL [R1+0x6c], RZ ;  /* 0x00006cff01007387 */ /* 0x0005e20000100800 */
[----:B------:R-:W-:Y:S01]  /*1f50*/  UMOV UR16, UR7 ;  /* 0x0000000700107c82 */ /* 0x000fe20008000000 */
[----:B------:R-:W-:Y:S01]  /*1f60*/  CS2R R4, SRZ ;  /* 0x0000000000047805 */ /* 0x000fe2000001ff00 */
[----:B------:R-:W-:Y:S01]  /*1f70*/  ULEA UR8, UR5, UR6, 0x9 ;  /* 0x0000000605087291 */ /* 0x000fe2000f8e483f */
[----:B------:R2:W-:Y:S01]  /*1f80*/  STL [R1+0x68], RZ ;  /* 0x000068ff01007387 */ /* 0x0005e20000100800 */
[----:B------:R-:W-:Y:S01]  /*1f90*/  CS2R R6, SRZ ;  /* 0x0000000000067805 */ /* 0x000fe2000001ff00 */
[----:B------:R-:W-:Y:S01]  /*1fa0*/  UMOV UR6, 0x2 ;  /* 0x0000000200067882 */ /* 0x000fe20000000000 */
[----:B------:R-:W-:Y:S01]  /*1fb0*/  CS2R R8, SRZ ;  /* 0x0000000000087805 */ /* 0x000fe2000001ff00 */
[----:B------:R2:W-:Y:S01]  /*1fc0*/  STL [R1+0x64], RZ ;  /* 0x000064ff01007387 */ /* 0x0005e20000100800 */
[----:B------:R-:W-:Y:S01]  /*1fd0*/  CS2R R10, SRZ ;  /* 0x00000000000a7805 */ /* 0x000fe2000001ff00 */
[----:B------:R-:W-:Y:S01]  /*1fe0*/  UMOV UR18, UR8 ;  /* 0x0000000800127c82 */ /* 0x000fe20008000000 */
[----:B------:R-:W-:Y:S01]  /*1ff0*/  CS2R R12, SRZ ;  /* 0x00000000000c7805 */ /* 0x000fe2000001ff00 */
[----:B------:R-:W-:Y:S01]  /*2000*/  QGMMA.64x128x32.F32.E4M3.E4M3 R88, gdesc[UR16], RZ, !UPT ;  /* 0x01e00000105879f3 */ /* 0x000fe2000c7008ff */
[----:B------:R-:W-:Y:S01]  /*2010*/  UIADD3 UR16, UR7, 0x200, URZ ;  /* 0x0000020007107890 */ /* 0x000fe2000fffe03f */
[----:B------:R2:W-:Y:S01]  /*2020*/  STL [R1+0x60], RZ ;  /* 0x000060ff01007387 */ /* 0x0005e20000100800 */
[----:B------:R-:W-:Y:S01]  /*2030*/  UMOV UR17, 0x80000020 ;  /* 0x8000002000117882 */ /* 0x000fe20000000000 */
[----:B------:R-:W-:-:S02]  /*2040*/  CS2R R14, SRZ ;  /* 0x00000000000e7805 */ /* 0x000fc4000001ff00 */
[----:B------:R-:W-:Y:S01]  /*2050*/  CS2R R16, SRZ ;  /* 0x0000000000107805 */ /* 0x000fe2000001ff00 */
[----:B------:R2:W-:Y:S01]  /*2060*/  STL [R1+0x5c], RZ ;  /* 0x00005cff01007387 */ /* 0x0005e20000100800 */
[----:B------:R-:W-:Y:S02]  /*2070*/  CS2R R18, SRZ ;  /* 0x0000000000127805 */ /* 0x000fe4000001ff00 */
[----:B------:R-:W-:Y:S02]  /*2080*/  CS2R R20, SRZ ;  /* 0x0000000000147805 */ /* 0x000fe4000001ff00 */
[----:B------:R-:W-:Y:S01]  /*2090*/  CS2R R22, SRZ ;  /* 0x0000000000167805 */ /* 0x000fe2000001ff00 */
[----:B------:R2:W-:Y:S01]  /*20a0*/  STL [R1+0x58], RZ ;  /* 0x000058ff01007387 */ /* 0x0005e20000100800 */
[----:B------:R-:W-:Y:S01]  /*20b0*/  CS2R R152, SRZ ;  /* 0x0000000000987805 */ /* 0x000fe2000001ff00 */
[----:B------:R-:W-:Y:S01]  /*20c0*/  QGMMA.64x128x32.F32.E4M3.E4M3 R24, gdesc[UR16], RZ, !UPT ;  /* 0x01e00000101879f3 */ /* 0x000fe2000c7008ff */
[----:B------:R-:W-:Y:S01]  /*20d0*/  UIADD3 UR16, UR7, 0x2, URZ ;  /* 0x0000000207107890 */ /* 0x000fe2000fffe03f */
[----:B------:R2:W-:Y:S01]  /*20e0*/  STL [R1+0x54], RZ ;  /* 0x000054ff01007387 */ /* 0x0005e20000100800 */
[----:B------:R-:W-:Y:S01]  /*20f0*/  UIADD3 UR18, UR8, 0x2, URZ ;  /* 0x0000000208127890 */ /* 0x000fe2000fffe03f */
[----:B------:R-:W-:Y:S01]  /*2100*/  CS2R R154, SRZ ;  /* 0x00000000009a7805 */ /* 0x000fe2000001ff00 */
[----:B------:R-:W-:Y:S01]  /*2110*/  UMOV UR17, 0x80000020 ;  /* 0x8000002000117882 */ /* 0x000fe20000000000 */
        /* <DEDUP_REMOVED lines=9> */
[----:B------:R-:W-:Y:S02]  /*21b0*/  CS2R R166, SRZ ;  /* 0x0000000000a67805 */ /* 0x000fe4000001ff00 */
        /* <DEDUP_REMOVED lines=39> */
[----:B------:R-:W-:-:S03]  /*2430*/  IMAD.MOV.U32 R226, RZ, RZ, RZ ;  /* 0x000000ffffe27224 */ /* 0x000fc600078e00ff */
[----:B------:R2:W-:Y:S04]  /*2440*/  STL [R1+0x1c], RZ ;  /* 0x00001cff01007387 */ /* 0x0005e80000100800 */
[----:B------:R2:W-:Y:S04]  /*2450*/  STL [R1+0x18], RZ ;  /* 0x000018ff01007387 */ /* 0x0005e80000100800 */
[----:B------:R2:W-:Y:S04]  /*2460*/  STL [R1+0x14], RZ ;  /* 0x000014ff01007387 */ /* 0x0005e80000100800 */
[----:B------:R2:W-:Y:S04]  /*2470*/  STL [R1+0x10], RZ ;  /* 0x000010ff01007387 */ /* 0x0005e80000100800 */
[----:B------:R2:W-:Y:S04]  /*2480*/  STL [R1+0xc], RZ ;  /* 0x00000cff01007387 */ /* 0x0005e80000100800 */
[----:B------:R2:W-:Y:S04]  /*2490*/  STL [R1+0x8], RZ ;  /* 0x000008ff01007387 */ /* 0x0005e80000100800 */
[----:B------:R2:W-:Y:S04]  /*24a0*/  STL [R1+0x4], RZ ;  /* 0x000004ff01007387 */ /* 0x0005e80000100800 */
[----:B------:R2:W-:Y:S01]  /*24b0*/  STL [R1], RZ ;  /* 0x000000ff01007387 */ /* 0x0005e20000100800 */
[----:B------:R-:W-:Y:S01]  /*24c0*/  QGMMA.64x128x32.F32.E4M3.E4M3 R88, gdesc[UR16], R88 ;  /* 0x01e00000105879f3 */ /* 0x000fe20008700858 */
[----:B------:R-:W-:Y:S01]  /*24d0*/  UIADD3 UR16, UR7, 0x202, URZ ;  /* 0x0000020207107890 */ /* 0x000fe2000fffe03f */
[----:B------:R-:W-:-:S02]  /*24e0*/  UMOV UR17, 0x80000020 ;  /* 0x8000002000117882 */ /* 0x000fc40000000000 */
[----:B------:R-:W-:Y:S02]  /*24f0*/  ULDC UR7, c[0x0][0x50c] ;  /* 0x0001430000077ab9 */ /* 0x000fe40000000800 */
[----:B------:R-:W-:-:S04]  /*2500*/  UISETP.NE.AND UP0, UPT, UR7, 0x2, UPT ;  /* 0x000000020700788c */ /* 0x000fc8000bf05270 */
[----:B------:R-:W-:Y:S02]  /*2510*/  USEL UR7, URZ, 0x1, UP0 ;  /* 0x000000013f077887 */ /* 0x000fe40008000000 */
[----:B------:R-:W-:Y:S04]  /*2520*/  QGMMA.64x128x32.F32.E4M3.E4M3 R24, gdesc[UR16], R24, gsb0 ;  /* 0x01e00000101879f3 */ /* 0x000fe80008000818 */
[----:B------:R-:W-:-:S13]  /*2530*/  ISETP.NE.AND P1, PT, RZ, UR7, PT ;  /* 0x00000007ff007c0c */ /* 0x000fda000bf25270 */
[----:B--2---:R-:W-:Y:S05]  /*2540*/  @!P1 BRA `(.L_x_23) ;  /* 0x0000000800809947 */ /* 0x004fea0003800000 */
[----:B------:R-:W-:Y:S02]  /*2550*/  WARPGROUP.DEPBAR.LE gsb0, 0x0 ;  /* 0x00008000000079c5 */ /* 0x000fe40000010000 */
[----:B------:R-:W-:-:S01]  /*2560*/  FADD R227, RZ, R58 ;  /* 0x0000003affe37221 */ /* 0x000fc20000000000 */
[----:B------:R-:W-:Y:S01]  /*2570*/  FADD R226, RZ, R88 ;  /* 0x00000058ffe27221 */ /* 0x000fe20000000000 */
[----:B------:R-:W-:-:S01]  /*2580*/  FADD R225, RZ, R89 ;  /* 0x00000059ffe17221 */ /* 0x000fc20000000000 */
[----:B------:R-:W-:Y:S01]  /*2590*/  FADD R224, RZ, R90 ;  /* 0x0000005affe07221 */ /* 0x000fe20000000000 */
[----:B------:R-:W-:-:S01]  /*25a0*/  FADD R223, RZ, R91 ;  /* 0x0000005bffdf7221 */ /* 0x000fc20000000000 */
[----:B------:R0:W-:Y:S01]  /*25b0*/  STL [R1], R227 ;  /* 0x000000e301007387 */ /* 0x0001e20000100800 */
[----:B------:R-:W-:-:S01]  /*25c0*/  FADD R222, RZ, R92 ;  /* 0x0000005cffde7221 */ /* 0x000fc20000000000 */
[----:B------:R-:W-:Y:S01]  /*25d0*/  FADD R221, RZ, R93 ;  /* 0x0000005dffdd7221 */ /* 0x000fe20000000000 */
[----:B------:R-:W-:-:S01]  /*25e0*/  FADD R220, RZ, R94 ;  /* 0x0000005effdc7221 */ /* 0x000fc20000000000 */
[----:B------:R-:W-:Y:S01]  /*25f0*/  FADD R219, RZ, R95 ;  /* 0x0000005fffdb7221 */ /* 0x000fe20000000000 */
[----:B------:R-:W-:-:S01]  /*2600*/  FADD R218, RZ, R96 ;  /* 0x00000060ffda7221 */ /* 0x000fc20000000000 */
[----:B------:R-:W-:Y:S01]  /*2610*/  FADD R217, RZ, R97 ;  /* 0x00000061ffd97221 */ /* 0x000fe20000000000 */
[----:B------:R-:W-:-:S01]  /*2620*/  FADD R216, RZ, R98 ;  /* 0x00000062ffd87221 */ /* 0x000fc20000000000 */
[----:B------:R-:W-:Y:S01]  /*2630*/  FADD R215, RZ, R99 ;  /* 0x00000063ffd77221 */ /* 0x000fe20000000000 */
[----:B------:R-:W-:-:S01]  /*2640*/  FADD R214, RZ, R100 ;  /* 0x00000064ffd67221 */ /* 0x000fc20000000000 */
[----:B0-----:R-:W-:Y:S01]  /*2650*/  FADD R227, RZ, R59 ;  /* 0x0000003bffe37221 */ /* 0x001fe20000000000 */
[----:B------:R-:W-:-:S01]  /*2660*/  FADD R213, RZ, R101 ;  /* 0x00000065ffd57221 */ /* 0x000fc20000000000 */
[----:B------:R-:W-:Y:S01]  /*2670*/  FADD R212, RZ, R102 ;  /* 0x00000066ffd47221 */ /* 0x000fe20000000000 */
[----:B------:R-:W-:-:S01]  /*2680*/  FADD R211, RZ, R103 ;  /* 0x00000067ffd37221 */ /* 0x000fc20000000000 */
[----:B------:R-:W-:Y:S01]  /*2690*/  FADD R210, RZ, R104 ;  /* 0x00000068ffd27221 */ /* 0x000fe20000000000 */
[----:B------:R0:W-:Y:S01]  /*26a0*/  STL [R1+0x4], R227 ;  /* 0x000004e301007387 */ /* 0x0001e20000100800 */
        /* <DEDUP_REMOVED lines=93> */
[----:B------:R-:W-:Y:S01]  /*2c80*/  UMOV UR6, URZ ;  /* 0x0000003f00067c82 */ /* 0x000fe20008000000 */
[----:B0-----:R-:W-:-:S05]  /*2c90*/  FADD R227, RZ, R66 ;  /* 0x00000042ffe37221 */ /* 0x001fca0000000000 */
[----:B------:R0:W-:Y:S02]  /*2ca0*/  STL [R1+0x20], R227 ;  /* 0x000020e301007387 */ /* 0x0001e40000100800 */
        /* <DEDUP_REMOVED lines=42> */
.L_x_23:
[----:B------:R-:W-:-:S04]  /*2f50*/  UIADD3 UR12, UR5, 0x1, URZ ;  /* 0x00000001050c7890 */ /* 0x000fc8000fffe03f */
[----:B------:R-:W-:-:S04]  /*2f60*/  UISETP.NE.AND UP0, UPT, UR12, 0x9, UPT ;  /* 0x000000090c00788c */ /* 0x000fc8000bf05270 */
[----:B------:R-:W-:Y:S02]  /*2f70*/  USEL UR8, URZ, 0x1, UP0 ;  /* 0x000000013f087887 */ /* 0x000fe40008000000 */
[----:B------:R-:W-:Y:S02]  /*2f80*/  USEL UR12, UR12, URZ, UP0 ;  /* 0x0000003f0c0c7287 */ /* 0x000fe40008000000 */
[----:B------:R-:W-:-:S06]  /*2f90*/  ULOP3.LUT UR8, UR4, UR8, URZ, 0x3c, !UPT ;  /* 0x0000000804087292 */ /* 0x000fcc000f8e3c3f */
[----:B0-----:R-:W-:Y:S01]  /*2fa0*/  IMAD.U32 R227, RZ, RZ, UR8 ;  /* 0x00000008ffe37e24 */ /* 0x001fe2000f8e00ff */
[----:B------:R-:W-:-:S06]  /*2fb0*/  UMOV UR8, 0x1 ;  /* 0x0000000100087882 */ /* 0x000fcc0000000000 */
.L_x_18:
[----:B------:R-:W-:-:S04]  /*2fc0*/  UISETP.LT.AND UP0, UPT, UR9, 0x1, UPT ;  /* 0x000000010900788c */ /* 0x000fc8000bf01270 */
[----:B------:R-:W-:-:S04]  /*2fd0*/  USEL UR16, UR9, 0x1, UP0 ;  /* 0x0000000109107887 */ /* 0x000fc80008000000 */
[----:B------:R-:W-:-:S04]  /*2fe0*/  UIADD3 UR16, UR9, -UR16, URZ ;  /* 0x8000001009107290 */ /* 0x000fc8000fffe03f */
[----:B------:R-:W-:-:S06]  /*2ff0*/  UISETP.GE.AND UP0, UPT, UR16, 0x1, UPT ;  /* 0x000000011000788c */ /* 0x000fcc000bf06270 */
[----:B------:R-:W-:-:S13]  /*3000*/  PLOP3.LUT P1, PT, PT, PT, UP0, 0x80, 0x0 ;  /* 0x000000000000781c */ /* 0x000fda0003f2f008 */
[----:B------:R-:W-:Y:S05]  /*3010*/  @!P1 BRA `(.L_x_24) ;  /* 0x0000001000b49947 */ /* 0x000fea0003800000 */
[----:B------:R-:W-:Y:S01]  /*3020*/  IMAD.U32 R228, RZ, RZ, UR16 ;  /* 0x00000010ffe47e24 */ /* 0x000fe2000f8e00ff */
[----:B------:R-:W-:Y:S01]  /*3030*/  UMOV UR24, UR5 ;  /* 0x0000000500187c82 */ /* 0x000fe20008000000 */
[----:B------:R-:W-:-:S05]  /*3040*/  ULDC UR25, c[0x0][0x50c] ;  /* 0x0001430000197ab9 */ /* 0x000fca0000000800 */
.L_x_32:
[----:B------:R-:W-:-:S06]  /*3050*/  UISETP.NE.AND UP0, UPT, UR23, 0x3, UPT ;  /* 0x000000031700788c */ /* 0x000fcc000bf05270 */
[----:B------:R-:W-:-:S13]  /*3060*/  PLOP3.LUT P2, PT, PT, PT, UP0, 0x80, 0x0 ;  /* 0x000000000000781c */ /* 0x000fda0003f4f008 */
[----:B01---5:R-:W-:Y:S05]  /*3070*/  @!P2 BRA `(.L_x_25) ;  /* 0x000000000004a947 */ /* 0x023fea0003800000 */
[----:B------:R-:W-:Y:S01]  /*3080*/  BPT.TRAP 0x1 ;  /* 0x000000040000795c */ /* 0x000fe20000300000 */
.L_x_25:
[----:B------:R-:W0:Y:S01]  /*3090*/  S2UR UR16, SR_CgaCtaId ;  /* 0x00000000001079c3 */ /* 0x000e220000008800 */
[----:B------:R-:W-:Y:S01]  /*30a0*/  UMOV UR10, 0x400 ;  /* 0x00000400000a7882 */ /* 0x000fe20000000000 */
[----:B------:R-:W-:Y:S01]  /*30b0*/  SHF.L.U32 R229, R227, 0x1f, RZ ;  /* 0x0000001fe3e57819 */ /* 0x000fe200000006ff */
[----:B0-----:R-:W-:-:S04]  /*30c0*/  ULEA UR10, UR16, UR10, 0x18 ;  /* 0x0000000a100a7291 */ /* 0x001fc8000f8ec03f */
[----:B------:R-:W-:-:S09]  /*30d0*/  ULEA UR16, UR12, UR10, 0x3 ;  /* 0x0000000a0c107291 */ /* 0x000fd2000f8e183f */
[----:B------:R0:W1:Y:S01]  /*30e0*/  SYNCS.PHASECHK.TRANS64.TRYWAIT P1, [UR16], R229 ;  /* 0x000000e5ff0075a7 */ /* 0x0000620008020150 */
[----:B------:R-:W-:Y:S05]  /*30f0*/  @!P2 BRA `(.L_x_26) ;  /* 0x000000000004a947 */ /* 0x000fea0003800000 */
[----:B------:R-:W-:Y:S01]  /*3100*/  BPT.TRAP 0x1 ;  /* 0x000000040000795c */ /* 0x000fe20000300000 */
.L_x_26:
[----:B-1----:R-:W-:Y:S05]  /*3110*/  @P1 BRA `(.L_x_27) ;  /* 0x0000000000081947 */ /* 0x002fea0003800000 */
[----:B------:R-:W1:Y:S02]  /*3120*/  SYNCS.PHASECHK.TRANS64.TRYWAIT P1, [UR16], R229 ;  /* 0x000000e5ff0075a7 */ /* 0x000e640008020150 */
[----:B-1----:R-:W-:Y:S05]  /*3130*/  @!P1 BRA `(.L_x_28) ;  /* 0x000000d400b89947 */ /* 0x002fea0003800000 */
.L_x_27:
[----:B------:R-:W-:Y:S01]  /*3140*/  UIADD3 UR16, UR10, 0x24180, URZ ;  /* 0x000241800a107890 */ /* 0x000fe2000fffe03f */
[----:B------:R-:W-:Y:S01]  /*3150*/  WARPGROUP.ARRIVE ;  /* 0x00000000000079c5 */ /* 0x000fe20000000000 */
[----:B------:R-:W-:Y:S02]  /*3160*/  UISETP.NE.AND UP0, UPT, UR7, URZ, UPT ;  /* 0x0000003f0700728c */ /* 0x000fe4000bf05270 */
[----:B------:R-:W-:Y:S02]  /*3170*/  USHF.R.U32.HI UR16, URZ, 0x4, UR16 ;  /* 0x000000043f107899 */ /* 0x000fe40008011610 */
[----:B------:R-:W-:Y:S02]  /*3180*/  USEL UR8, UR8, URZ, !UP0 ;  /* 0x0000003f08087287 */ /* 0x000fe4000c000000 */
[----:B------:R-:W-:Y:S02]  /*3190*/  ULOP3.LUT UR16, UR16, 0x3fff, URZ, 0xc0, !UPT ;  /* 0x00003fff10107892 */ /* 0x000fe4000f8ec03f */
[----:B------:R-:W-:-:S02]  /*31a0*/  UISETP.NE.U32.AND UP0, UPT, UR8, URZ, UPT ;  /* 0x0000003f0800728c */ /* 0x000fc4000bf05070 */
[----:B------:R-:W-:Y:S02]  /*31b0*/  ULOP3.LUT UR7, UR11, 0x10000, URZ, 0xfc, !UPT ;  /* 0x000100000b077892 */ /* 0x000fe4000f8efc3f */
[----:B------:R-:W-:Y:S02]  /*31c0*/  ULOP3.LUT UR8, UR16, 0x10000, URZ, 0xfc, !UPT ;  /* 0x0001000010087892 */ /* 0x000fe4000f8efc3f */
[----:B------:R-:W-:Y:S02]  /*31d0*/  ULEA UR7, UR12, UR7, 0xa ;  /* 0x000000070c077291 */ /* 0x000fe4000f8e503f */
[----:B------:R-:W-:Y:S01]  /*31e0*/  ULEA UR8, UR12, UR8, 0x9 ;  /* 0x000000080c087291 */ /* 0x000fe2000f8e483f */
[----:B------:R-:W-:Y:S01]  /*31f0*/  UMOV UR17, 0x80000020 ;  /* 0x8000002000117882 */ /* 0x000fe20000000000 */
[----:B------:R-:W-:Y:S01]  /*3200*/  UMOV UR19, 0x80000020 ;  /* 0x8000002000137882 */ /* 0x000fe20000000000 */
[----:B------:R-:W-:Y:S02]  /*3210*/  UIADD3 UR6, UR6, 0x2, URZ ;  /* 0x0000000206067890 */ /* 0x000fe4000fffe03f */
[----:B------:R-:W-:-:S02]  /*3220*/  UMOV UR16, UR7 ;  /* 0x0000000700107c82 */ /* 0x000fc40008000000 */
[----:B------:R-:W-:Y:S02]  /*3230*/  UMOV UR18, UR8 ;  /* 0x0000000800127c82 */ /* 0x000fe40008000000 */
[----:B------:R-:W-:Y:S01]  /*3240*/  QGMMA.64x128x32.F32.E4M3.E4M3 R88, gdesc[UR16], R88, UP0 ;  /* 0x01e00000105879f3 */ /* 0x000fe2000bf00858 */
[----:B------:R-:W-:Y:S01]  /*3250*/  UIADD3 UR16, UR7, 0x200, URZ ;  /* 0x0000020007107890 */ /* 0x000fe2000fffe03f */
[----:B------:R-:W-:-:S10]  /*3260*/  UMOV UR17, 0x80000020 ;  /* 0x8000002000117882 */ /* 0x000fd40000000000 */
[----:B------:R-:W-:Y:S01]  /*3270*/  QGMMA.64x128x32.F32.E4M3.E4M3 R24, gdesc[UR16], R24, UP0 ;  /* 0x01e00000101879f3 */ /* 0x000fe2000bf00818 */
[----:B------:R-:W-:Y:S02]  /*3280*/  UIADD3 UR16, UR7, 0x2, URZ ;  /* 0x0000000207107890 */ /* 0x000fe4000fffe03f */
[----:B------:R-:W-:Y:S01]  /*3290*/  UIADD3 UR18, UR8, 0x2, URZ ;  /* 0x0000000208127890 */ /* 0x000fe2000fffe03f */
[----:B------:R-:W-:Y:S01]  /*32a0*/  UMOV UR17, 0x80000020 ;  /* 0x8000002000117882 */ /* 0x000fe20000000000 */
[----:B------:R-:W-:Y:S01]  /*32b0*/  UMOV UR19, 0x80000020 ;  /* 0x8000002000137882 */ /* 0x000fe20000000000 */
[----:B------:R-:W-:-:S06]  /*32c0*/  UISETP.NE.AND UP0, UPT, UR6, UR25, UPT ;  /* 0x000000190600728c */ /* 0x000fcc000bf05270 */
[----:B------:R-:W-:Y:S01]  /*32d0*/  QGMMA.64x128x32.F32.E4M3.E4M3 R88, gdesc[UR16], R88 ;  /* 0x01e00000105879f3 */ /* 0x000fe20008700858 */
[----:B------:R-:W-:Y:S01]  /*32e0*/  UIADD3 UR16, UR7, 0x202, URZ ;  /* 0x0000020207107890 */ /* 0x000fe2000fffe03f */
[----:B------:R-:W-:Y:S01]  /*32f0*/  UMOV UR17, 0x80000020 ;  /* 0x8000002000117882 */ /* 0x000fe20000000000 */
[----:B------:R-:W-:-:S06]  /*3300*/  USEL UR7, URZ, 0x1, UP0 ;  /* 0x000000013f077887 */ /* 0x000fcc0008000000 */
[----:B------:R-:W-:-:S03]  /*3310*/  ISETP.NE.AND P1, PT, RZ, UR7, PT ;  /* 0x00000007ff007c0c */ /* 0x000fc6000bf25270 */
[----:B------:R-:W-:Y:S03]  /*3320*/  QGMMA.64x128x32.F32.E4M3.E4M3 R24, gdesc[UR16], R24, gsb0 ;  /* 0x01e00000101879f3 */ /* 0x000fe60008000818 */
[----:B------:R-:W-:-:S07]  /*3330*/  WARPGROUP.DEPBAR.LE gsb0, 0x1 ;  /* 0x00008000000079c5 */ /* 0x000fce0000010100 */
[----:B------:R-:W-:Y:S05]  /*3340*/  @!P1 BRA `(.L_x_29) ;  /* 0x0000000c00809947 */ /* 0x000fea0003800000 */
[----:B------:R-:W-:Y:S02]  /*3350*/  WARPGROUP.DEPBAR.LE gsb0, 0x0 ;  /* 0x00008000000079c5 */ /* 0x000fe40000010000 */
[----:B------:R-:W-:-:S01]  /*3360*/  FADD R226, R88, R226 ;  /* 0x000000e258e27221 */ /* 0x000fc20000000000 */
[----:B------:R-:W-:Y:S01]  /*3370*/  FADD R225, R89, R225 ;  /* 0x000000e159e17221 */ /* 0x000fe20000000000 */
[----:B------:R1:W-:Y:S01]  /*3380*/  STL [R1+0x8c], R227 ;  /* 0x00008ce301007387 */ /* 0x0003e20000100800 */
[----:B------:R-:W-:-:S01]  /*3390*/  FADD R224, R90, R224 ;  /* 0x000000e05ae07221 */ /* 0x000fc20000000000 */
[----:B------:R-:W-:Y:S01]  /*33a0*/  FADD R223, R91, R223 ;  /* 0x000000df5bdf7221 */ /* 0x000fe20000000000 */
[----:B------:R-:W-:-:S01]  /*33b0*/  FADD R222, R92, R222 ;  /* 0x000000de5cde7221 */ /* 0x000fc20000000000 */
[----:B------:R-:W-:Y:S01]  /*33c0*/  FADD R221, R93, R221 ;  /* 0x000000dd5ddd7221 */ /* 0x000fe20000000000 */
[----:B-1----:R-:W2:Y:S04]  /*33d0*/  LDL.LU R227, [R1+0x30] ;  /* 0x0000300001e37983 */ /* 0x002ea80000300800 */
[----:B------:R1:W-:Y:S01]  /*33e0*/  STL [R1+0x90], R226 ;  /* 0x000090e201007387 */ /* 0x0003e20000100800 */
[----:B------:R-:W-:-:S01]  /*33f0*/  FADD R220, R94, R220 ;  /* 0x000000dc5edc7221 */ /* 0x000fc20000000000 */
[----:B------:R-:W-:-:S02]  /*3400*/  FADD R219, R95, R219 ;  /* 0x000000db5fdb7221 */ /* 0x000fc40000000000 */
[----:B-1----:R-:W3:Y:S04]  /*3410*/  LDL.LU R226, [R1+0x2c] ;  /* 0x00002c0001e27983 */ /* 0x002ee80000300800 */
[----:B------:R1:W-:Y:S01]  /*3420*/  STL [R1+0x94], R225 ;  /* 0x000094e101007387 */ /* 0x0003e20000100800 */
[----:B------:R-:W-:-:S03]  /*3430*/  FADD R218, R96, R218 ;  /* 0x000000da60da7221 */ /* 0x000fc60000000000 */
[----:B-1----:R-:W4:Y:S04]  /*3440*/  LDL.LU R225, [R1+0x28] ;  /* 0x0000280001e17983 */ /* 0x002f280000300800 */
        /* <DEDUP_REMOVED lines=9> */
[----:B------:R1:W-:Y:S04]  /*34e0*/  STL [R1+0xa4], R221 ;  /* 0x0000a4dd01007387 */ /* 0x0003e80000100800 */
        /* <DEDUP_REMOVED lines=12> */
[----:B-1----:R-:W4:Y:S01]  /*35b0*/  LDL.LU R215, [R1] ;  /* 0x0000000001d77983 */ /* 0x002f220000300800 */
[----:B------:R-:W-:-:S01]  /*35c0*/  FADD R214, R100, R214 ;  /* 0x000000d664d67221 */ /* 0x000fc20000000000 */
[----:B------:R-:W-:Y:S01]  /*35d0*/  FADD R213, R101, R213 ;  /* 0x000000d565d57221 */ /* 0x000fe20000000000 */
[----:B------:R-:W-:-:S01]  /*35e0*/  FADD R212, R102, R212 ;  /* 0x000000d466d47221 */ /* 0x000fc20000000000 */
[----:B------:R-:W-:Y:S01]  /*35f0*/  FADD R211, R103, R211 ;  /* 0x000000d367d37221 */ /* 0x000fe20000000000 */
[----:B------:R-:W-:-:S01]  /*3600*/  FADD R210, R104, R210 ;  /* 0x000000d268d27221 */ /* 0x000fc20000000000 */
[----:B------:R-:W-:Y:S01]  /*3610*/  STL [R1+0xc0], R214 ;  /* 0x0000c0d601007387 */ /* 0x000fe20000100800 */
        /* <DEDUP_REMOVED lines=11> */
[----:B------:R1:W-:Y:S01]  /*36d0*/  STL [R1+0xcc], R211 ;  /* 0x0000ccd301007387 */ /* 0x0003e20000100800 */
[----:B------:R-:W-:-:S01]  /*36e0*/  FADD R200, R114, R200 ;  /* 0x000000c872c87221 */ /* 0x000fc20000000000 */
[----:B------:R-:W-:Y:S01]  /*36f0*/  FADD R199, R115, R199 ;  /* 0x000000c773c77221 */ /* 0x000fe20000000000 */
        /* <DEDUP_REMOVED lines=69> */
[----:B-----5:R-:W-:Y:S01]  /*3b50*/  FADD R0, R57, R0 ;  /* 0x0000000039007221 */ /* 0x020fe20000000000 */
[----:B--2---:R-:W-:-:S01]  /*3b60*/  FADD R227, R70, R227 ;  /* 0x000000e346e37221 */ /* 0x004fc20000000000 */
[----:B---3--:R-:W-:Y:S01]  /*3b70*/  FADD R226, R69, R226 ;  /* 0x000000e245e27221 */ /* 0x008fe20000000000 */
[----:B----4-:R-:W-:-:S01]  /*3b80*/  FADD R225, R68, R225 ;  /* 0x000000e144e17221 */ /* 0x010fc20000000000 */
        /* <DEDUP_REMOVED lines=9> */
[----:B------:R-:W-:-:S05]  /*3c20*/  FADD R215, R58, R215 ;  /* 0x000000d73ad77221 */ /* 0x000fca0000000000 */
[----:B------:R2:W-:Y:S04]  /*3c30*/  STL [R1], R215 ;  /* 0x000000d701007387 */ /* 0x0005e80000100800 */
[----:B------:R3:W-:Y:S04]  /*3c40*/  STL [R1+0x4], R216 ;  /* 0x000004d801007387 */ /* 0x0007e80000100800 */
        /* <DEDUP_REMOVED lines=8> */
[----:B-1----:R-:W4:Y:S04]  /*3cd0*/  LDL.LU R211, [R1+0x34] ;  /* 0x0000340001d37983 */ /* 0x002f280000300800 */
[----:B------:R1:W-:Y:S04]  /*3ce0*/  STL [R1+0x28], R225 ;  /* 0x000028e101007387 */ /* 0x0003e80000100800 */
[----:B------:R-:W4:Y:S04]  /*3cf0*/  LDL.LU R212, [R1+0x38] ;  /* 0x0000380001d47983 */ /* 0x000f280000300800 */
[----:B------:R1:W-:Y:S04]  /*3d00*/  STL [R1+0x2c], R226 ;  /* 0x00002ce201007387 */ /* 0x0003e80000100800 */
[----:B------:R-:W4:Y:S04]  /*3d10*/  LDL.LU R213, [R1+0x3c] ;  /* 0x00003c0001d57983 */ /* 0x000f280000300800 */
[----:B------:R1:W-:Y:S04]  /*3d20*/  STL [R1+0x30], R227 ;  /* 0x000030e301007387 */ /* 0x0003e80000100800 */
[----:B------:R-:W4:Y:S04]  /*3d30*/  LDL.LU R214, [R1+0x40] ;  /* 0x0000400001d67983 */ /* 0x000f280000300800 */
[----:B--2---:R-:W2:Y:S04]  /*3d40*/  LDL.LU R215, [R1+0x44] ;  /* 0x0000440001d77983 */ /* 0x004ea80000300800 */
[----:B---3--:R-:W3:Y:S04]  /*3d50*/  LDL.LU R216, [R1+0x48] ;  /* 0x0000480001d87983 */ /* 0x008ee80000300800 */
[----:B----4-:R-:W4:Y:S04]  /*3d60*/  LDL.LU R217, [R1+0x4c] ;  /* 0x00004c0001d97983 */ /* 0x010f280000300800 */
[----:B0-----:R-:W4:Y:S04]  /*3d70*/  LDL.LU R218, [R1+0x50] ;  /* 0x0000500001da7983 */ /* 0x001f280000300800 */
[----:B------:R-:W4:Y:S04]  /*3d80*/  LDL.LU R219, [R1+0x54] ;  /* 0x0000540001db7983 */ /* 0x000f280000300800 */
[----:B------:R-:W4:Y:S04]  /*3d90*/  LDL.LU R220, [R1+0x58] ;  /* 0x0000580001dc7983 */ /* 0x000f280000300800 */
[----:B------:R-:W4:Y:S04]  /*3da0*/  LDL.LU R221, [R1+0x5c] ;  /* 0x00005c0001dd7983 */ /* 0x000f280000300800 */
[----:B------:R-:W4:Y:S04]  /*3db0*/  LDL.LU R222, [R1+0x60] ;  /* 0x0000600001de7983 */ /* 0x000f280000300800 */
[----:B------:R-:W4:Y:S04]  /*3dc0*/  LDL.LU R223, [R1+0x64] ;  /* 0x0000640001df7983 */ /* 0x000f280000300800 */
[----:B------:R-:W4:Y:S04]  /*3dd0*/  LDL.LU R224, [R1+0x68] ;  /* 0x0000680001e07983 */ /* 0x000f280000300800 */
[----:B-1----:R-:W4:Y:S04]  /*3de0*/  LDL.LU R225, [R1+0x6c] ;  /* 0x00006c0001e17983 */ /* 0x002f280000300800 */
[----:B------:R-:W4:Y:S04]  /*3df0*/  LDL.LU R226, [R1+0x70] ;  /* 0x0000700001e27983 */ /* 0x000f280000300800 */
[----:B------:R-:W4:Y:S01]  /*3e00*/  LDL.LU R227, [R1+0x74] ;  /* 0x0000740001e37983 */ /* 0x000f220000300800 */
[----:B------:R-:W-:-:S05]  /*3e10*/  FADD R211, R71, R211 ;  /* 0x000000d347d37221 */ /* 0x000fca0000000000 */
[----:B------:R0:W-:Y:S01]  /*3e20*/  STL [R1+0x34], R211 ;  /* 0x000034d301007387 */ /* 0x0001e20000100800 */
[----:B------:R-:W-:-:S03]  /*3e30*/  FADD R212, R72, R212 ;  /* 0x000000d448d47221 */ /* 0x000fc60000000000 */
[----:B0-----:R1:W5:Y:S01]  /*3e40*/  LDL.LU R211, [R1+0xcc] ;  /* 0x0000cc0001d37983 */ /* 0x0013620000300800 */
[----:B------:R-:W-:-:S03]  /*3e50*/  FADD R213, R73, R213 ;  /* 0x000000d549d57221 */ /* 0x000fc60000000000 */
[----:B------:R0:W-:Y:S01]  /*3e60*/  STL [R1+0x38], R212 ;  /* 0x000038d401007387 */ /* 0x0001e20000100800 */
[----:B------:R-:W-:-:S01]  /*3e70*/  FADD R214, R74, R214 ;  /* 0x000000d64ad67221 */ /* 0x000fc20000000000 */
[----:B--2---:R-:W-:Y:S02]  /*3e80*/  FADD R215, R75, R215 ;  /* 0x000000d74bd77221 */ /* 0x004fe40000000000 */
[----:B0-----:R1:W5:Y:S01]  /*3e90*/  LDL.LU R212, [R1+0xc8] ;  /* 0x0000c80001d47983 */ /* 0x0013620000300800 */
[----:B---3--:R-:W-:-:S03]  /*3ea0*/  FADD R216, R76, R216 ;  /* 0x000000d84cd87221 */ /* 0x008fc60000000000 */
[----:B------:R0:W-:Y:S01]  /*3eb0*/  STL [R1+0x3c], R213 ;  /* 0x00003cd501007387 */ /* 0x0001e20000100800 */
[----:B----4-:R-:W-:-:S03]  /*3ec0*/  FADD R217, R77, R217 ;  /* 0x000000d94dd97221 */ /* 0x010fc60000000000 */
[----:B0-----:R1:W5:Y:S01]  /*3ed0*/  LDL.LU R213, [R1+0xc4] ;  /* 0x0000c40001d57983 */ /* 0x0013620000300800 */
[----:B------:R-:W-:-:S03]  /*3ee0*/  FADD R218, R78, R218 ;  /* 0x000000da4eda7221 */ /* 0x000fc60000000000 */
[----:B------:R0:W-:Y:S01]  /*3ef0*/  STL [R1+0x40], R214 ;  /* 0x000040d601007387 */ /* 0x0001e20000100800 */
[----:B------:R-:W-:-:S01]  /*3f00*/  FADD R219, R79, R219 ;  /* 0x000000db4fdb7221 */ /* 0x000fc20000000000 */
[----:B------:R-:W-:Y:S02]  /*3f10*/  FADD R220, R80, R220 ;  /* 0x000000dc50dc7221 */ /* 0x000fe40000000000 */
[----:B0-----:R1:W5:Y:S04]  /*3f20*/  LDL.LU R214, [R1+0xc0] ;  /* 0x0000c00001d67983 */ /* 0x0013680000300800 */
[----:B------:R0:W-:Y:S01]  /*3f30*/  STL [R1+0x44], R215 ;  /* 0x000044d701007387 */ /* 0x0001e20000100800 */
[----:B------:R-:W-:-:S01]  /*3f40*/  FADD R221, R81, R221 ;  /* 0x000000dd51dd7221 */ /* 0x000fc20000000000 */
[----:B------:R-:W-:-:S02]  /*3f50*/  FADD R222, R82, R222 ;  /* 0x000000de52de7221 */ /* 0x000fc40000000000 */
[----:B0-----:R1:W5:Y:S04]  /*3f60*/  LDL.LU R215, [R1+0xbc] ;  /* 0x0000bc0001d77983 */ /* 0x0013680000300800 */
[----:B------:R0:W-:Y:S01]  /*3f70*/  STL [R1+0x48], R216 ;  /* 0x000048d801007387 */ /* 0x0001e20000100800 */
[----:B------:R-:W-:-:S03]  /*3f80*/  FADD R223, R83, R223 ;  /* 0x000000df53df7221 */ /* 0x000fc60000000000 */
        /* <DEDUP_REMOVED lines=13> */
[----:B------:R0:W-:Y:S04]  /*4060*/  STL [R1+0x5c], R221 ;  /* 0x00005cdd01007387 */ /* 0x0001e80000100800 */
        /* <DEDUP_REMOVED lines=12> */
[----:B0-----:R1:W5:Y:S01]  /*4130*/  LDL.LU R227, [R1+0x8c] ;  /* 0x00008c0001e37983 */ /* 0x0013620000300800 */
[----:B------:R-:W-:-:S05]  /*4140*/  UMOV UR6, URZ ;  /* 0x0000003f00067c82 */ /* 0x000fca0008000000 */
.L_x_29:
[----:B------:R-:W-:Y:S05]  /*4150*/  @!P2 BRA `(.L_x_30) ;  /* 0x000000000004a947 */ /* 0x000fea0003800000 */
[----:B------:R-:W-:Y:S01]  /*4160*/  BPT.TRAP 0x1 ;  /* 0x000000040000795c */ /* 0x000fe20000300000 */
.L_x_30:
[----:B-----5:R2:W-:Y:S04]  /*4170*/  STL [R1+0x8c], R0 ;  /* 0x00008c0001007387 */ /* 0x0205e80000100800 */
[----:B--2---:R-:W2:Y:S01]  /*4180*/  LDL R0, [R1+0x78] ;  /* 0x0000780001007983 */ /* 0x004ea20000100800 */
[----:B0-----:R-:W-:-:S05]  /*4190*/  IMAD.U32 R229, RZ, RZ, UR24 ;  /* 0x00000018ffe57e24 */ /* 0x001fca000f8e00ff */
[----:B------:R-:W-:-:S05]  /*41a0*/  @P0 LEA R229, R229, UR10, 0x3 ;  /* 0x0000000ae5e50c11 */ /* 0x000fca000f8e18ff */
[----:B------:R-:W-:Y:S01]  /*41b0*/  @P0 VIADD R229, R229, 0x48 ;  /* 0x00000048e5e50836 */ /* 0x000fe20000000000 */
[----:B------:R-:W-:-:S06]  /*41c0*/  UISETP.GT.U32.AND UP0, UPT, UR13, 0x1, UPT ;  /* 0x000000010d00788c */ /* 0x000fcc000bf04070 */
[----:B------:R-:W-:Y:S02]  /*41d0*/  PLOP3.LUT P1, PT, PT, PT, UP0, 0x80, 0x0 ;  /* 0x000000000000781c */ /* 0x000fe40003f2f008 */
[----:B--2---:R-:W-:Y:S02]  /*41e0*/  @P0 PRMT R229, R0, 0x654, R229 ;  /* 0x0000065400e50816 */ /* 0x004fe400000000e5 */
[----:B------:R0:W5:Y:S02]  /*41f0*/  LDL.LU R0, [R1+0x8c] ;  /* 0x00008c0001007983 */ /* 0x0001640000300800 */
[----:B------:R0:W-:Y:S07]  /*4200*/  @P0 SYNCS.ARRIVE.TRANS64.RED.A1T0 RZ, [R229+URZ], RZ ;  /* 0x000000ffe5ff09a7 */ /* 0x0001ee000810043f */
[----:B------:R-:W-:Y:S05]  /*4210*/  @P1 BRA `(.L_x_31) ;  /* 0x0000000000041947 */ /* 0x000fea0003800000 */
[----:B------:R-:W-:Y:S01]  /*4220*/  BPT.TRAP 0x1 ;  /* 0x000000040000795c */ /* 0x000fe20000300000 */
.L_x_31:
[----:B------:R-:W-:Y:S01]  /*4230*/  UIADD3 UR12, UR12, 0x1, URZ ;  /* 0x000000010c0c7890 */ /* 0x000fe2000fffe03f */
[C---:B------:R-:W-:Y:S01]  /*4240*/  ISETP.GT.AND P1, PT, R228.reuse, 0x1, PT ;  /* 0x00000001e400780c */ /* 0x040fe20003f24270 */
[----:B------:R-:W-:Y:S01]  /*4250*/  UIADD3 UR24, UR24, 0x1, URZ ;  /* 0x0000000118187890 */ /* 0x000fe2000fffe03f */
[----:B------:R-:W-:Y:S01]  /*4260*/  VIADD R228, R228, 0xffffffff ;  /* 0xffffffffe4e47836 */ /* 0x000fe20000000000 */
[----:B------:R-:W-:Y:S02]  /*4270*/  UISETP.NE.AND UP0, UPT, UR12, 0x9, UPT ;  /* 0x000000090c00788c */ /* 0x000fe4000bf05270 */
[----:B------:R-:W-:Y:S02]  /*4280*/  UISETP.NE.AND UP1, UPT, UR24, 0x9, UPT ;  /* 0x000000091800788c */ /* 0x000fe4000bf25270 */
[----:B------:R-:W-:Y:S02]  /*4290*/  USEL UR8, URZ, 0x1, UP0 ;  /* 0x000000013f087887 */ /* 0x000fe40008000000 */
[----:B------:R-:W-:-:S02]  /*42a0*/  USEL UR12, UR12, URZ, UP0 ;  /* 0x0000003f0c0c7287 */ /* 0x000fc40008000000 */
[----:B------:R-:W-:Y:S02]  /*42b0*/  USEL UR24, UR24, URZ, UP1 ;  /* 0x0000003f18187287 */ /* 0x000fe40008800000 */
[----:B------:R-:W-:Y:S01]  /*42c0*/  LOP3.LUT R227, R227, UR8, RZ, 0x3c, !PT ;  /* 0x00000008e3e37c12 */ /* 0x000fe2000f8e3cff */
[----:B------:R-:W-:Y:S01]  /*42d0*/  UMOV UR8, 0x1 ;  /* 0x0000000100087882 */ /* 0x000fe20000000000 */
[----:B------:R-:W-:Y:S08]  /*42e0*/  @P1 BRA `(.L_x_32) ;  /* 0xffffffec00581947 */ /* 0x000ff0000383ffff */
.L_x_24:
[----:B------:R-:W-:-:S04]  /*42f0*/  UISETP.NE.AND UP0, UPT, UR6, URZ, UPT ;  /* 0x0000003f0600728c */ /* 0x000fc8000bf05270 */
[----:B------:R-:W-:-:S06]  /*4300*/  USEL UR6, URZ, 0x1, !UP0 ;  /* 0x000000013f067887 */ /* 0x000fcc000c000000 */
[----:B------:R-:W-:-:S13]  /*4310*/  ISETP.NE.AND P1, PT, RZ, UR6, PT ;  /* 0x00000006ff007c0c */ /* 0x000fda000bf25270 */
[----:B------:R-:W-:Y:S05]  /*4320*/  @!P1 BRA `(.L_x_33) ;  /* 0x0000000c00dc9947 */ /* 0x000fea0003800000 */
[----:B------:R-:W2:Y:S04]  /*4330*/  LDL.LU R227, [R1+0x74] ;  /* 0x0000740001e37983 */ /* 0x000ea80000300800 */
[----:B--2---:R2:W-:Y:S04]  /*4340*/  STL [R1+0x8c], R227 ;  /* 0x00008ce301007387 */ /* 0x0045e80000100800 */
[----:B--2---:R-:W2:Y:S04]  /*4350*/  LDL.LU R227, [R1+0x70] ;  /* 0x0000700001e37983 */ /* 0x004ea80000300800 */
        /* <DEDUP_REMOVED lines=55> */
[----:B--2---:R-:W2:Y:S01]  /*46d0*/  LDL.LU R227, [R1] ;  /* 0x0000000001e37983 */ /* 0x004ea20000300800 */
[----:B------:R-:W-:-:S02]  /*46e0*/  WARPGROUP.DEPBAR.LE gsb0, 0x0 ;  /* 0x00008000000079c5 */ /* 0x000fc40000010000 */
[----:B------:R-:W-:Y:S01]  /*46f0*/  FADD R226, R88, R226 ;  /* 0x000000e258e27221 */ /* 0x000fe20000000000 */
        /* <DEDUP_REMOVED lines=96> */
[----:B-----5:R-:W-:Y:S01]  /*4d00*/  FADD R0, R57, R0 ;  /* 0x0000000039007221 */ /* 0x020fe20000000000 */
[----:B--2---:R-:W-:-:S05]  /*4d10*/  FADD R227, R58, R227 ;  /* 0x000000e33ae37221 */ /* 0x004fca0000000000 */
[----:B------:R2:W-:Y:S04]  /*4d20*/  STL [R1], R227 ;  /* 0x000000e301007387 */ /* 0x0005e80000100800 */
[----:B--2---:R-:W2:Y:S02]  /*4d30*/  LDL.LU R227, [R1+0xfc] ;  /* 0x0000fc0001e37983 */ /* 0x004ea40000300800 */
[----:B--2---:R-:W-:-:S05]  /*4d40*/  FADD R227, R59, R227 ;  /* 0x000000e33be37221 */ /* 0x004fca0000000000 */
[----:B------:R2:W-:Y:S04]  /*4d50*/  STL [R1+0x4], R227 ;  /* 0x000004e301007387 */ /* 0x0005e80000100800 */
        /* <DEDUP_REMOVED lines=83> */
[----:B------:R2:W-:Y:S02]  /*5290*/  STL [R1+0x74], R227 ;  /* 0x000074e301007387 */ /* 0x0005e40000100800 */
.L_x_33:
[----:B------:R-:W-:Y:S02]  /*52a0*/  WARPGROUP.DEPBAR.LE gsb0, 0x0 ;  /* 0x00008000000079c5 */ /* 0x000fe40000010000 */
[----:B------:R-:W3:Y:S02]  /*52b0*/  LDC R24, c[0x0][0x28c] ;  /* 0x0000a300ff187b82 */ /* 0x000ee40000000800 */
[----:B---3--:R-:W-:-:S13]  /*52c0*/  ISETP.GE.AND P1, PT, R24, 0x1, PT ;  /* 0x000000011800780c */ /* 0x008fda0003f26270 */
[----:B------:R-:W-:Y:S05]  /*52d0*/  @!P1 BRA `(.L_x_34) ;  /* 0x00000000005c9947 */ /* 0x000fea0003800000 */
[----:B------:R-:W-:-:S06]  /*52e0*/  UISETP.NE.AND UP0, UPT, UR23, 0x3, UPT ;  /* 0x000000031700788c */ /* 0x000fcc000bf05270 */
[----:B------:R-:W-:-:S13]  /*52f0*/  PLOP3.LUT P1, PT, PT, PT, UP0, 0x80, 0x0 ;  /* 0x000000000000781c */ /* 0x000fda0003f2f008 */
[----:B------:R-:W-:Y:S05]  /*5300*/  @!P1 BRA `(.L_x_35) ;  /* 0x0000000000049947 */ /* 0x000fea0003800000 */
[----:B------:R-:W-:Y:S01]  /*5310*/  BPT.TRAP 0x1 ;  /* 0x000000040000795c */ /* 0x000fe20000300000 */
.L_x_35:
[----:B------:R-:W-:Y:S04]  /*5320*/  BSSY B0, `(.L_x_36) ;  /* 0x000000e000007945 */ /* 0x000fe80003800000 */
[----:B------:R-:W-:Y:S05]  /*5330*/  @!P0 BRA `(.L_x_37) ;  /* 0x0000000000308947 */ /* 0x000fea0003800000 */
[----:B--2---:R-:W2:Y:S01]  /*5340*/  LDL R227, [R1+0x78] ;  /* 0x0000780001e37983 */ /* 0x004ea20000100800 */
[----:B------:R-:W-:-:S04]  /*5350*/  UISETP.LT.AND UP0, UPT, UR9, 0x1, UPT ;  /* 0x000000010900788c */ /* 0x000fc8000bf01270 */
[----:B------:R-:W-:-:S04]  /*5360*/  USEL UR8, UR9, 0x1, UP0 ;  /* 0x0000000109087887 */ /* 0x000fc80008000000 */
[----:B------:R-:W-:-:S04]  /*5370*/  UIADD3 UR8, UR5, UR9, -UR8 ;  /* 0x0000000905087290 */ /* 0x000fc8000fffe808 */
[----:B------:R-:W-:-:S04]  /*5380*/  UIMAD.WIDE.U32 UR6, UR8, 0x38e38e39, URZ ;  /* 0x38e38e39080678a5 */ /* 0x000fc8000f8e003f */
[----:B------:R-:W-:-:S04]  /*5390*/  USHF.R.U32.HI UR6, URZ, 0x1, UR7 ;  /* 0x000000013f067899 */ /* 0x000fc80008011607 */
[----:B------:R-:W-:-:S04]  /*53a0*/  UIMAD UR8, UR6, -0x9, UR8 ;  /* 0xfffffff7060878a4 */ /* 0x000fc8000f8e0208 */
[----:B------:R-:W-:-:S04]  /*53b0*/  ULEA UR8, UR8, UR10, 0x3 ;  /* 0x0000000a08087291 */ /* 0x000fc8000f8e183f */
[----:B------:R-:W-:-:S06]  /*53c0*/  UIADD3 UR8, UR8, 0x48, URZ ;  /* 0x0000004808087890 */ /* 0x000fcc000fffe03f */
[----:B------:R-:W-:-:S05]  /*53d0*/  IMAD.U32 R24, RZ, RZ, UR8 ;  /* 0x00000008ff187e24 */ /* 0x000fca000f8e00ff */
[----:B--2---:R-:W-:-:S04]  /*53e0*/  PRMT R24, R227, 0x654, R24 ;  /* 0x00000654e3187816 */ /* 0x004fc80000000018 */
[----:B------:R3:W-:Y:S03]  /*53f0*/  SYNCS.ARRIVE.TRANS64.RED.A1T0 RZ, [R24+URZ], RZ ;  /* 0x000000ff18ff79a7 */ /* 0x0007e6000810043f */
.L_x_37:
[----:B------:R-:W-:Y:S05]  /*5400*/  BSYNC B0 ;  /* 0x0000000000007941 */ /* 0x000fea0003800000 */
.L_x_36:
[----:B------:R-:W-:-:S06]  /*5410*/  UISETP.GT.U32.AND UP0, UPT, UR13, 0x1, UPT ;  /* 0x000000010d00788c */ /* 0x000fcc000bf04070 */
[----:B------:R-:W-:-:S13]  /*5420*/  PLOP3.LUT P1, PT, PT, PT, UP0, 0x80, 0x0 ;  /* 0x000000000000781c */ /* 0x000fda0003f2f008 */
[----:B------:R-:W-:Y:S05]  /*5430*/  @P1 BRA `(.L_x_34) ;  /* 0x0000000000041947 */ /* 0x000fea0003800000 */
[----:B------:R-:W-:Y:S01]  /*5440*/  BPT.TRAP 0x1 ;  /* 0x000000040000795c */ /* 0x000fe20000300000 */
.L_x_34:
[----:B------:R4:W-:Y:S01]  /*5450*/  STL [R1+0x90], R2 ;  /* 0x0000900201007387 */ /* 0x0009e20000100800 */
[----:B------:R-:W0:Y:S01]  /*5460*/  LDC R29, c[0x0][0x288] ;  /* 0x0000a200ff1d7b82 */ /* 0x000e220000000800 */
[----:B------:R-:W-:Y:S02]  /*5470*/  UIADD3 UR10, UR9, UR5, URZ ;  /* 0x00000005090a7290 */ /* 0x000fe4000fffe03f */
[----:B------:R-:W-:Y:S01]  /*5480*/  USHF.R.S32.HI UR11, URZ, 0x1f, UR22 ;  /* 0x0000001f3f0b7899 */ /* 0x000fe20008011416 */
[----:B------:R-:W-:Y:S01]  /*5490*/  ULDC.64 UR6, c[0x0][0x5d0] ;  /* 0x0001740000067ab9 */ /* 0x000fe20000000a00 */
[----:B------:R-:W-:Y:S01]  /*54a0*/  ULDC UR12, c[0x0][0x284] ;  /* 0x0000a100000c7ab9 */ /* 0x000fe20000000800 */
[----:B----4-:R-:W4:Y:S04]  /*54b0*/  LDL.LU R2, [R1+0x84] ;  /* 0x0000840001027983 */ /* 0x010f280000300800 */
[----:B-----5:R1:W-:Y:S04]  /*54c0*/  STL [R1+0x8c], R0 ;  /* 0x00008c0001007387 */ /* 0x0203e80000100800 */
[----:B--2---:R-:W2:Y:S01]  /*54d0*/  LDL.LU R227, [R1+0x88] ;  /* 0x0000880001e37983 */ /* 0x004ea20000300800 */
[----:B-1----:R-:W3:Y:S02]  /*54e0*/  S2R R0, SR_TID.X ;  /* 0x0000000000007919 */ /* 0x002ee40000002100 */
[----:B---3--:R-:W-:-:S02]  /*54f0*/  SHF.R.U32.HI R24, RZ, 0x2, R0 ;  /* 0x00000002ff187819 */ /* 0x008fc40000011600 */
[----:B------:R-:W-:Y:S02]  /*5500*/  LOP3.LUT R26, R0, 0x60, RZ, 0xc0, !PT ;  /* 0x00000060001a7812 */ /* 0x000fe400078ec0ff */
[----:B------:R-:W-:Y:S02]  /*5510*/  SHF.R.U32.HI R27, RZ, 0x7, R0 ;  /* 0x00000007ff1b7819 */ /* 0x000fe40000011600 */
[----:B------:R-:W-:Y:S02]  /*5520*/  LOP3.LUT R25, R24, 0x7, RZ, 0xc0, !PT ;  /* 0x0000000718197812 */ /* 0x000fe400078ec0ff */
[----:B------:R-:W-:Y:S02]  /*5530*/  SHF.R.U32.HI R28, RZ, 0x1, R26 ;  /* 0x00000001ff1c7819 */ /* 0x000fe4000001161a */
[----:B------:R-:W-:Y:S02]  /*5540*/  LOP3.LUT R24, R27, 0x1, RZ, 0xc0, !PT ;  /* 0x000000011b187812 */ /* 0x000fe400078ec0ff */
[----:B------:R-:W-:Y:S01]  /*5550*/  IADD3 R27, RZ, -R28, -R25 ;  /* 0x8000001cff1b7210 */ /* 0x000fe20007ffe819 */
[----:B------:R-:W-:-:S02]  /*5560*/  IMAD.SHL.U32 R32, R0, 0x2, RZ ;  /* 0x0000000200207824 */ /* 0x000fc400078e00ff */
[C---:B------:R-:W-:Y:S02]  /*5570*/  IMAD.SHL.U32 R26, R24.reuse, 0x40, RZ ;  /* 0x00000040181a7824 */ /* 0x040fe400078e00ff */
[----:B------:R-:W-:Y:S01]  /*5580*/  IMAD R42, R24, -0x40, R27 ;  /* 0xffffffc0182a7824 */ /* 0x000fe200078e021b */
[----:B------:R-:W-:Y:S01]  /*5590*/  LOP3.LUT R24, R0, 0x3, RZ, 0xc0, !PT ;  /* 0x0000000300187812 */ /* 0x000fe200078ec0ff */
[----:B----4-:R-:W-:Y:S02]  /*55a0*/  IMAD.SHL.U32 R41, R2, 0x80, RZ ;  /* 0x0000008002297824 */ /* 0x010fe400078e00ff */
[----:B------:R1:W5:Y:S04]  /*55b0*/  LDL.LU R2, [R1+0x90] ;  /* 0x0000900001027983 */ /* 0x0003680000300800 */
[----:B------:R1:W5:Y:S01]  /*55c0*/  LDL.LU R0, [R1+0x8c] ;  /* 0x00008c0001007983 */ /* 0x0003620000300800 */
[----:B------:R-:W-:Y:S01]  /*55d0*/  LOP3.LUT R43, R26, 0x40, R25, 0xe2, !PT ;  /* 0x000000401a2b7812 */ /* 0x000fe200078ee219 */
[----:B--2---:R-:W-:Y:S01]  /*55e0*/  IMAD.SHL.U32 R25, R227, 0x100, RZ ;  /* 0x00000100e3197824 */ /* 0x004fe200078e00ff */
[----:B------:R-:W-:Y:S01]  /*55f0*/  UISETP.GT.U32.AND UP0, UPT, UR10, 0x8, UPT ;  /* 0x000000080a00788c */ /* 0x000fe2000bf04070 */
[C---:B0-----:R-:W-:Y:S01]  /*5600*/  ISETP.GE.AND P1, PT, R41.reuse, R29, PT ;  /* 0x0000001d2900720c */ /* 0x041fe20003f26270 */
[----:B------:R-:W-:Y:S01]  /*5610*/  UIMAD UR5, UR11, UR6, URZ ;  /* 0x000000060b0572a4 */ /* 0x000fe2000f8e023f */
[----:B------:R-:W-:Y:S01]  /*5620*/  LOP3.LUT R32, R41, 0x6, R32, 0xf8, !PT ;  /* 0x0000000629207812 */ /* 0x000fe200078ef820 */
[----:B------:R-:W-:Y:S01]  /*5630*/  UISETP.LT.U32.AND UP0, UPT, UR9, 0x9, UP0 ;  /* 0x000000090900788c */ /* 0x000fe20008701070 */
[----:B------:R-:W-:Y:S01]  /*5640*/  ISETP.GE.OR P1, PT, R25, UR12, P1 ;  /* 0x0000000c19007c0c */ /* 0x000fe20008f26670 */
[----:B------:R-:W-:Y:S01]  /*5650*/  UISETP.GE.U32.AND UP1, UPT, UR9, 0x9, UPT ;  /* 0x000000090900788c */ /* 0x000fe2000bf26070 */
[----:B------:R-:W-:Y:S01]  /*5660*/  IMAD.U32 R27, RZ, RZ, UR6 ;  /* 0x00000006ff1b7e24 */ /* 0x000fe2000f8e00ff */
[----:B------:R-:W-:Y:S01]  /*5670*/  UIMAD UR8, UR22, UR7, UR5 ;  /* 0x00000007160872a4 */ /* 0x000fe2000f8e0205 */
[----:B------:R-:W-:Y:S01]  /*5680*/  SHF.R.S32.HI R33, RZ, 0x1f, R32 ;  /* 0x0000001fff217819 */ /* 0x000fe20000011420 */
[----:B------:R-:W-:-:S02]  /*5690*/  UIMAD.WIDE.U32 UR6, UR10, 0x38e38e39, URZ ;  /* 0x38e38e390a0678a5 */ /* 0x000fc4000f8e003f */
[----:B------:R-:W-:Y:S02]  /*56a0*/  USEL UR5, URZ, 0x1, !UP0 ;  /* 0x000000013f057887 */ /* 0x000fe4000c000000 */
[----:B------:R-:W-:Y:S01]  /*56b0*/  USHF.R.U32.HI UR6, URZ, 0x1, UR7 ;  /* 0x000000013f067899 */ /* 0x000fe20008011607 */
[----:B------:R-:W-:Y:S01]  /*56c0*/  IMAD.WIDE.U32 R26, R27, UR22, R32 ;  /* 0x000000161b1a7c25 */ /* 0x000fe2000f8e0020 */
[----:B------:R-:W-:Y:S01]  /*56d0*/  ULOP3.LUT UR4, UR4, UR5, URZ, 0x3c, !UPT ;  /* 0x0000000504047292 */ /* 0x000fe2000f8e3c3f */
[----:B------:R-:W-:Y:S02]  /*56e0*/  IADD3 R42, -R25, UR12, R42 ;  /* 0x0000000c192a7c10 */ /* 0x000fe4000fffe12a */
[----:B------:R-:W-:Y:S01]  /*56f0*/  IMAD.WIDE R38, R227, 0x100, RZ ;  /* 0x00000100e3267825 */ /* 0x000fe200078e02ff */
[----:B------:R-:W-:Y:S02]  /*5700*/  UIMAD UR5, UR6, -0x9, UR10 ;  /* 0xfffffff7060578a4 */ /* 0x000fe4000f8e020a */
[----:B------:R-:W-:Y:S01]  /*5710*/  @UP1 ULOP3.LUT UR4, UR4, 0x1, UR6, 0x78, !UPT ;  /* 0x0000000104041892 */ /* 0x000fe2000f8e7806 */
[----:B------:R-:W-:-:S02]  /*5720*/  IMAD R24, R24, -0x2, R29 ;  /* 0xfffffffe18187824 */ /* 0x000fc400078e021d */
[----:B------:R-:W-:Y:S01]  /*5730*/  VIADD R27, R27, UR8 ;  /* 0x000000081b1b7c36 */ /* 0x000fe20008000000 */
[----:B------:R-:W-:Y:S01]  /*5740*/  LOP3.LUT R43, R38, R43, R28, 0xfe, !PT ;  /* 0x0000002b262b7212 */ /* 0x000fe200078efe1c */
[----:B------:R-:W-:Y:S02]  /*5750*/  IMAD.IADD R41, R24, 0x1, -R41 ;  /* 0x0000000118297824 */ /* 0x000fe400078e0a29 */
[----:B------:R-:W-:Y:S01]  /*5760*/  IMAD.MOV.U32 R40, RZ, RZ, -0x1 ;  /* 0xffffffffff287424 */ /* 0x000fe200078e00ff */
[----:B-1----:R-:W-:Y:S06]  /*5770*/  @P1 BRA `(.L_x_38) ;  /* 0x0000008c00fc1947 */ /* 0x002fec0003800000 */
[----:B------:R-:W0:Y:S01]  /*5780*/  LDC.64 R28, c[0x0][0x5c8] ;  /* 0x00017200ff1c7b82 */ /* 0x000e220000000a00 */
[----:B------:R-:W-:Y:S01]  /*5790*/  ULDC.64 UR6, c[0x0][0x5c0] ;  /* 0x0001700000067ab9 */ /* 0x000fe20000000a00 */
[----:B------:R-:W-:Y:S01]  /*57a0*/  BSSY B0, `(.L_x_38) ;  /* 0x00008fc000007945 */ /* 0x000fe20003800000 */
[-C--:B0-----:R-:W-:Y:S01]  /*57b0*/  IMAD R24, R39, R28.reuse, RZ ;  /* 0x0000001c27187224 */ /* 0x081fe200078e02ff */
[----:B------:R-:W-:Y:S01]  /*57c0*/  SHF.L.U64.HI R34, R28, 0x3, R29 ;  /* 0x000000031c227819 */ /* 0x000fe2000001021d */
[----:B------:R-:W-:-:S04]  /*57d0*/  IMAD.WIDE.U32 R26, R43, R28, R26 ;  /* 0x0000001c2b1a7225 */ /* 0x000fc800078e001a */
[----:B------:R-:W-:Y:S01]  /*57e0*/  IMAD R25, R43, R29, R24 ;  /* 0x0000001d2b197224 */ /* 0x000fe200078e0218 */
[C---:B------:R-:W-:Y:S01]  /*57f0*/  LEA R30, P2, R28.reuse, R26, 0x7 ;  /* 0x0000001a1c1e7211 */ /* 0x040fe200078438ff */
[----:B------:R-:W-:Y:S01]  /*5800*/  IMAD.SHL.U32 R31, R28, 0x8, RZ ;  /* 0x000000081c1f7824 */ /* 0x000fe200078e00ff */
[----:B------:R-:W-:Y:S01]  /*5810*/  IADD3 R24, P1, R26, UR6, RZ ;  /* 0x000000061a187c10 */ /* 0x000fe2000ff3e0ff */
[----:B------:R-:W-:-:S03]  /*5820*/  IMAD.IADD R27, R27, 0x1, R25 ;  /* 0x000000011b1b7824 */ /* 0x000fc600078e0219 */
[----:B------:R-:W-:Y:S02]  /*5830*/  IADD3 R26, P5, P6, R26, UR6, R31 ;  /* 0x000000061a1a7c10 */ /* 0x000fe4000febe01f */
[----:B------:R-:W-:Y:S02]  /*5840*/  LEA.HI.X R29, R28, R27, R29, 0x7, P2 ;  /* 0x0000001b1c1d7211 */ /* 0x000fe400010f3c1d */
[C---:B------:R-:W-:Y:S02]  /*5850*/  IADD3.X R25, R27.reuse, UR7, RZ, P1, !PT ;  /* 0x000000071b197c10 */ /* 0x040fe40008ffe4ff */
[----:B------:R-:W-:Y:S02]  /*5860*/  IADD3.X R27, R27, UR7, R34, P5, P6 ;  /* 0x000000071b1b7c10 */ /* 0x000fe4000afec422 */
[----:B------:R-:W-:Y:S02]  /*5870*/  FSETP.NEU.AND P5, PT, RZ, UR21, PT ;  /* 0x00000015ff007c0b */ /* 0x000fe4000bfad000 */
[----:B------:R-:W-:-:S02]  /*5880*/  IADD3 R28, P1, P2, R30, UR6, R31 ;  /* 0x000000061e1c7c10 */ /* 0x000fc4000fa3e01f */
[----:B------:R-:W-:-:S04]  /*5890*/  IADD3 R30, P3, R30, UR6, RZ ;  /* 0x000000061e1e7c10 */ /* 0x000fc8000ff7e0ff */
[C---:B------:R-:W-:Y:S02]  /*58a0*/  IADD3.X R31, R29.reuse, UR7, RZ, P3, !PT ;  /* 0x000000071d1f7c10 */ /* 0x040fe40009ffe4ff */
[----:B------:R-:W-:-:S03]  /*58b0*/  IADD3.X R29, R29, UR7, R34, P1, P2 ;  /* 0x000000071d1d7c10 */ /* 0x000fc60008fe4422 */
[----:B------:R-:W-:Y:S05]  /*58c0*/  @!P5 BRA `(.L_x_39) ;  /* 0x0000006c001cd947 */ /* 0x000fea0003800000 */
[----:B------:R-:W-:Y:S01]  /*58d0*/  ULDC.64 UR16, c[0x0][0x5b8] ;  /* 0x00016e0000107ab9 */ /* 0x000fe20000000a00 */
[----:B------:R-:W-:Y:S01]  /*58e0*/  ISETP.GE.AND P1, PT, R42, 0x1, PT ;  /* 0x000000012a00780c */ /* 0x000fe20003f26270 */
[----:B------:R-:W-:Y:S02]  /*58f0*/  UIMAD UR6, UR11, UR16, URZ ;  /* 0x000000100b0672a4 */ /* 0x000fe4000f8e023f */
[----:B------:R-:W-:Y:S01]  /*5900*/  IMAD.U32 R35, RZ, RZ, UR16 ;  /* 0x00000010ff237e24 */ /* 0x000fe2000f8e00ff */
[----:B------:R-:W-:Y:S01]  /*5910*/  BSSY B1, `(.L_x_40) ;  /* 0x0000010000017945 */ /* 0x000fe20003800000 */
[----:B------:R-:W-:Y:S01]  /*5920*/  ISETP.LT.OR P5, PT, R41, 0x1, !P1 ;  /* 0x000000012900780c */ /* 0x000fe20004fa1670 */
[----:B------:R-:W-:Y:S02]  /*5930*/  UIMAD UR6, UR22, UR17, UR6 ;  /* 0x00000011160672a4 */ /* 0x000fe4000f8e0206 */
[----:B------:R-:W-:Y:S01]  /*5940*/  IMAD.WIDE.U32 R32, R35, UR22, R32 ;  /* 0x0000001623207c25 */ /* 0x000fe2000f8e0020 */
[----:B------:R-:W-:-:S03]  /*5950*/  ULDC.64 UR10, c[0x0][0x5a8] ;  /* 0x00016a00000a7ab9 */ /* 0x000fc60000000a00 */
[----:B------:R-:W-:Y:S02]  /*5960*/  IMAD.MOV.U32 R36, RZ, RZ, R32 ;  /* 0x000000ffff247224 */ /* 0x000fe400078e0020 */
[----:B------:R-:W-:Y:S01]  /*5970*/  VIADD R37, R33, UR6 ;  /* 0x0000000621257c36 */ /* 0x000fe20008000000 */
[----:B------:R-:W-:Y:S02]  /*5980*/  ULDC.64 UR6, c[0x0][0x5b0] ;  /* 0x00016c0000067ab9 */ /* 0x000fe40000000a00 */
[----:B------:R-:W-:Y:S02]  /*5990*/  IMAD R34, R39, UR6, RZ ;  /* 0x0000000627227c24 */ /* 0x000fe4000f8e02ff */
[----:B------:R-:W-:-:S04]  /*59a0*/  IMAD.WIDE.U32 R32, R43, UR6, R36 ;  /* 0x000000062b207c25 */ /* 0x000fc8000f8e0024 */
[--C-:B------:R-:W-:Y:S01]  /*59b0*/  IMAD R35, R43, UR7, R34.reuse ;  /* 0x000000072b237c24 */ /* 0x100fe2000f8e0222 */
[----:B------:R-:W-:Y:S02]  /*59c0*/  IADD3 R32, P2, R32, UR10, RZ ;  /* 0x0000000a20207c10 */ /* 0x000fe4000ff5e0ff */
[----:B------:R-:W-:Y:S02]  /*59d0*/  PRMT R34, RZ, 0x7610, R34 ;  /* 0x00007610ff227816 */ /* 0x000fe40000000022 */
[----:B------:R-:W-:Y:S01]  /*59e0*/  IADD3.X R33, R33, UR11, R35, P2, !PT ;  /* 0x0000000b21217c10 */ /* 0x000fe200097fe423 */
[----:B------:R-:W-:Y:S08]  /*59f0*/  @P5 BRA `(.L_x_41) ;  /* 0x0000000000045947 */ /* 0x000ff00003800000 */
[----:B------:R0:W5:Y:S02]  /*5a00*/  LDG.E.U8 R34, desc[UR14][R32.64] ;  /* 0x0000000e20227981 */ /* 0x000164000c1e1100 */
.L_x_41:
[----:B------:R-:W-:Y:S05]  /*5a10*/  BSYNC B1 ;  /* 0x0000000000017941 */ /* 0x000fea0003800000 */
.L_x_40:
[----:B-----5:R-:W-:Y:S01]  /*5a20*/  LOP3.LUT R34, R34, 0xff, RZ, 0xc0, !PT ;  /* 0x000000ff22227812 */ /* 0x020fe200078ec0ff */
[----:B------:R-:W-:Y:S01]  /*5a30*/  BSSY B1, `(.L_x_42) ;  /* 0x000000b000017945 */ /* 0x000fe20003800000 */
[----:B------:R-:W-:Y:S02]  /*5a40*/  ISETP.LT.OR P3, PT, R41, 0x2, !P1 ;  /* 0x000000022900780c */ /* 0x000fe40004f61670 */
[----:B------:R-:W-:-:S05]  /*5a50*/  F2FP.F16.E4M3.UNPACK_B R34, R34 ;  /* 0x00000022ff22723e */ /* 0x000fca00020006ff */
[----:B------:R-:W-:-:S05]  /*5a60*/  HADD2.F32 R34, -RZ, R34.H0_H0 ;  /* 0x20000022ff227230 */ /* 0x000fca0000004100 */
[----:B------:R-:W-:Y:S01]  /*5a70*/  FMUL R35, R34, UR21 ;  /* 0x0000001522237c20 */ /* 0x000fe20008400000 */
[----:B------:R-:W-:-:S03]  /*5a80*/  PRMT R34, RZ, 0x7610, R34 ;  /* 0x00007610ff227816 */ /* 0x000fc60000000022 */
[----:B------:R-:W-:-:S05]  /*5a90*/  FFMA R35, R226, UR20, R35 ;  /* 0x00000014e2237c23 */ /* 0x000fca0008000023 */
[----:B------:R-:W-:-:S05]  /*5aa0*/  F2FP.SATFINITE.E4M3.F32.PACK_AB_MERGE_C R35, RZ, R35, RZ ;  /* 0x00000023ff23723e */ /* 0x000fca00048070ff */
[----:B------:R1:W-:Y:S01]  /*5ab0*/  @!P5 STG.E.U8 desc[UR14][R24.64], R35 ;  /* 0x000000231800d986 */ /* 0x0003e2000c10110e */
[----:B------:R-:W-:Y:S05]  /*5ac0*/  @P3 BRA `(.L_x_43) ;  /* 0x0000000000043947 */ /* 0x000fea0003800000 */
[----:B------:R2:W5:Y:S02]  /*5ad0*/  LDG.E.U8 R34, desc[UR14][R32.64+0x1] ;  /* 0x0000010e20227981 */ /* 0x000564000c1e1100 */
.L_x_43:
[----:B------:R-:W-:Y:S05]  /*5ae0*/  BSYNC B1 ;  /* 0x0000000000017941 */ /* 0x000fea0003800000 */
.L_x_42:
[----:B-----5:R-:W-:Y:S01]  /*5af0*/  LOP3.LUT R34, R34, 0xff, RZ, 0xc0, !PT ;  /* 0x000000ff22227812 */ /* 0x020fe200078ec0ff */
[----:B------:R-:W-:Y:S01]  /*5b00*/  BSSY B1, `(.L_x_44) ;  /* 0x0000013000017945 */ /* 0x000fe20003800000 */
[----:B------:R-:W-:Y:S02]  /*5b10*/  IADD3 R45, P2, R43, 0x8, RZ ;  /* 0x000000082b2d7810 */ /* 0x000fe40007f5e0ff */
[----:B------:R-:W-:-:S03]  /*5b20*/  F2FP.F16.E4M3.UNPACK_B R34, R34 ;  /* 0x00000022ff22723e */ /* 0x000fc600020006ff */
[----:B-1----:R-:W-:Y:S01]  /*5b30*/  IMAD.X R35, RZ, RZ, R39, P2 ;  /* 0x000000ffff237224 */ /* 0x002fe200010e0627 */
[----:B------:R-:W-:Y:S01]  /*5b40*/  ISETP.GE.AND P2, PT, R42, 0x9, PT ;  /* 0x000000092a00780c */ /* 0x000fe20003f46270 */
[----:B------:R-:W-:Y:S02]  /*5b50*/  HADD2.F32 R34, -RZ, R34.H0_H0 ;  /* 0x20000022ff227230 */ /* 0x000fe40000004100 */
[----:B------:R-:W-:Y:S01]  /*5b60*/  IMAD R46, R35, UR6, RZ ;  /* 0x00000006232e7c24 */ /* 0x000fe2000f8e02ff */
[----:B------:R-:W-:Y:S02]  /*5b70*/  ISETP.LT.OR P5, PT, R41, 0x1, !P2 ;  /* 0x000000012900780c */ /* 0x000fe400057a1670 */
[----:B------:R-:W-:Y:S01]  /*5b80*/  FMUL R44, R34, UR21 ;  /* 0x00000015222c7c20 */ /* 0x000fe20008400000 */
[----:B------:R-:W-:-:S04]  /*5b90*/  IMAD.WIDE.U32 R34, R45, UR6, R36 ;  /* 0x000000062d227c25 */ /* 0x000fc8000f8e0024 */
[----:B------:R-:W-:Y:S01]  /*5ba0*/  FFMA R44, R225, UR20, R44 ;  /* 0x00000014e12c7c23 */ /* 0x000fe2000800002c */
[----:B------:R-:W-:Y:S01]  /*5bb0*/  IMAD R45, R45, UR7, R46 ;  /* 0x000000072d2d7c24 */ /* 0x000fe2000f8e022e */
[----:B------:R-:W-:-:S03]  /*5bc0*/  IADD3 R34, P6, R34, UR10, RZ ;  /* 0x0000000a22227c10 */ /* 0x000fc6000ffde0ff */
[----:B------:R-:W-:Y:S02]  /*5bd0*/  F2FP.SATFINITE.E4M3.F32.PACK_AB_MERGE_C R47, RZ, R44, RZ ;  /* 0x0000002cff2f723e */ /* 0x000fe400048070ff */
[----:B------:R-:W-:Y:S02]  /*5be0*/  IADD3.X R35, R35, UR11, R45, P6, !PT ;  /* 0x0000000b23237c10 */ /* 0x000fe4000b7fe42d */
[----:B------:R-:W-:Y:S01]  /*5bf0*/  PRMT R44, RZ, 0x7610, R44 ;  /* 0x00007610ff2c7816 */ /* 0x000fe2000000002c */
[----:B------:R1:W-:Y:S01]  /*5c00*/  @!P3 STG.E.U8 desc[UR14][R24.64+0x1], R47 ;  /* 0x0000012f1800b986 */ /* 0x0003e2000c10110e */
[----:B------:R-:W-:Y:S05]  /*5c10*/  @P5 BRA `(.L_x_45) ;  /* 0x0000000000045947 */ /* 0x000fea0003800000 */
[----:B------:R3:W5:Y:S02]  /*5c20*/  LDG.E.U8 R44, desc[UR14][R34.64] ;  /* 0x0000000e222c7981 */ /* 0x000764000c1e1100 */
.L_x_45:
[----:B------:R-:W-:Y:S05]  /*5c30*/  BSYNC B1 ;  /* 0x0000000000017941 */ /* 0x000fea0003800000 */
.L_x_44:
        /* <DEDUP_REMOVED lines=12> */
.L_x_47:
[----:B------:R-:W-:Y:S05]  /*5d00*/  BSYNC B1 ;  /* 0x0000000000017941 */ /* 0x000fea0003800000 */
.L_x_46:
[----:B-----5:R-:W-:Y:S01]  /*5d10*/  LOP3.LUT R44, R44, 0xff, RZ, 0xc0, !PT ;  /* 0x000000ff2c2c7812 */ /* 0x020fe200078ec0ff */
[----:B------:R-:W-:Y:S01]  /*5d20*/  BSSY B1, `(.L_x_48) ;  /* 0x000000b000017945 */ /* 0x000fe20003800000 */
[----:B------:R-:W-:Y:S02]  /*5d30*/  ISETP.LT.OR P5, PT, R41, 0x9, !P1 ;  /* 0x000000092900780c */ /* 0x000fe40004fa1670 */
[----:B------:R-:W-:-:S05]  /*5d40*/  F2FP.F16.E4M3.UNPACK_B R44, R44 ;  /* 0x0000002cff2c723e */ /* 0x000fca00020006ff */
[----:B------:R-:W-:-:S05]  /*5d50*/  HADD2.F32 R44, -RZ, R44.H0_H0 ;  /* 0x2000002cff2c7230 */ /* 0x000fca0000004100 */
[----:B------:R-:W-:-:S04]  /*5d60*/  FMUL R44, R44, UR21 ;  /* 0x000000152c2c7c20 */ /* 0x000fc80008400000 */
[----:B------:R-:W-:-:S05]  /*5d70*/  FFMA R44, R223, UR20, R44 ;  /* 0x00000014df2c7c23 */ /* 0x000fca000800002c */
[----:B----4-:R-:W-:Y:S02]  /*5d80*/  F2FP.SATFINITE.E4M3.F32.PACK_AB_MERGE_C R45, RZ, R44, RZ ;  /* 0x0000002cff2d723e */ /* 0x010fe400048070ff */
[----:B------:R-:W-:-:S03]  /*5d90*/  PRMT R44, RZ, 0x7610, R44 ;  /* 0x00007610ff2c7816 */ /* 0x000fc6000000002c */
[----:B------:R4:W-:Y:S01]  /*5da0*/  @!P3 STG.E.U8 desc[UR14][R26.64+0x1], R45 ;  /* 0x0000012d1a00b986 */ /* 0x0009e2000c10110e */
[----:B------:R-:W-:Y:S05]  /*5db0*/  @P5 BRA `(.L_x_49) ;  /* 0x0000000000045947 */ /* 0x000fea0003800000 */
[----:B------:R0:W5:Y:S02]  /*5dc0*/  LDG.E.U8 R44, desc[UR14][R32.64+0x8] ;  /* 0x0000080e202c7981 */ /* 0x000164000c1e1100 */
.L_x_49:
[----:B------:R-:W-:Y:S05]  /*5dd0*/  BSYNC B1 ;  /* 0x0000000000017941 */ /* 0x000fea0003800000 */
.L_x_48:
[----:B-----5:R-:W-:Y:S01]  /*5de0*/  LOP3.LUT R44, R44, 0xff, RZ, 0xc0, !PT ;  /* 0x000000ff2c2c7812 */ /* 0x020fe200078ec0ff */
[----:B------:R-:W-:Y:S01]  /*5df0*/  BSSY B1, `(.L_x_50) ;  /* 0x000000b000017945 */ /* 0x000fe20003800000 */
[----:B------:R-:W-:Y:S02]  /*5e00*/  ISETP.LT.OR P3, PT, R41, 0xa, !P1 ;  /* 0x0000000a2900780c */ /* 0x000fe40004f61670 */
[----:B------:R-:W-:-:S05]  /*5e10*/  F2FP.F16.E4M3.UNPACK_B R44, R44 ;  /* 0x0000002cff2c723e */ /* 0x000fca00020006ff */
[----:B------:R-:W-:-:S05]  /*5e20*/  HADD2.F32 R44, -RZ, R44.H0_H0 ;  /* 0x2000002cff2c7230 */ /* 0x000fca0000004100 */
[----:B----4-:R-:W-:Y:S01]  /*5e30*/  FMUL R45, R44, UR21 ;  /* 0x000000152c2d7c20 */ /* 0x010fe20008400000 */
[----:B------:R-:W-:-:S03]  /*5e40*/  PRMT R44, RZ, 0x7610, R44 ;  /* 0x00007610ff2c7816 */ /* 0x000fc6000000002c */
[----:B------:R-:W-:-:S05]  /*5e50*/  FFMA R45, R222, UR20, R45 ;  /* 0x00000014de2d7c23 */ /* 0x000fca000800002d */
[----:B------:R-:W-:-:S05]  /*5e60*/  F2FP.SATFINITE.E4M3.F32.PACK_AB_MERGE_C R45, RZ, R45, RZ ;  /* 0x0000002dff2d723e */ /* 0x000fca00048070ff */
[----:B------:R4:W-:Y:S01]  /*5e70*/  @!P5 STG.E.U8 desc[UR14][R24.64+0x8], R45 ;  /* 0x0000082d1800d986 */ /* 0x0009e2000c10110e */
[----:B------:R-:W-:Y:S05]  /*5e80*/  @P3 BRA `(.L_x_51) ;  /* 0x0000000000043947 */ /* 0x000fea0003800000 */
[----:B------:R0:W5:Y:S02]  /*5e90*/  LDG.E.U8 R44, desc[UR14][R32.64+0x9] ;  /* 0x0000090e202c7981 */ /* 0x000164000c1e1100 */
.L_x_51:
[----:B------:R-:W-:Y:S05]  /*5ea0*/  BSYNC B1 ;  /* 0x0000000000017941 */ /* 0x000fea0003800000 */
.L_x_50:
        /* <DEDUP_REMOVED lines=12> */
.L_x_53:
[----:B------:R-:W-:Y:S05]  /*5f70*/  BSYNC B1 ;  /* 0x0000000000017941 */ /* 0x000fea0003800000 */
.L_x_52:
        /* <DEDUP_REMOVED lines=12> */
.L_x_55:
[----:B------:R-:W-:Y:S05]  /*6040*/  BSYNC B1 ;  /* 0x0000000000017941 */ /* 0x000fea0003800000 */
.L_x_54:
        /* <DEDUP_REMOVED lines=12> */
.L_x_57:
[----:B------:R-:W-:Y:S05]  /*6110*/  BSYNC B1 ;  /* 0x0000000000017941 */ /* 0x000fea0003800000 */
.L_x_56:
        /* <DEDUP_REMOVED lines=12> */
.L_x_59:
[----:B------:R-:W-:Y:S05]  /*61e0*/  BSYNC B1 ;  /* 0x0000000000017941 */ /* 0x000fea0003800000 */
.L_x_58:
        /* <DEDUP_REMOVED lines=12> */
.L_x_61:
[----:B------:R-:W-:Y:S05]  /*62b0*/  BSYNC B1 ;  /* 0x0000000000017941 */ /* 0x000fea0003800000 */
.L_x_60:
        /* <DEDUP_REMOVED lines=12> */
.L_x_63:
[----:B------:R-:W-:Y:S05]  /*6380*/  BSYNC B1 ;  /* 0x0000000000017941 */ /* 0x000fea0003800000 */
.L_x_62:
        /* <DEDUP_REMOVED lines=12> */
.L_x_65:
[----:B------:R-:W-:Y:S05]  /*6450*/  BSYNC B1 ;  /* 0x0000000000017941 */ /* 0x000fea0003800000 */
.L_x_64:
        /* <DEDUP_REMOVED lines=12> */
.L_x_67:
[----:B------:R-:W-:Y:S05]  /*6520*/  BSYNC B1 ;  /* 0x0000000000017941 */ /* 0x000fea0003800000 */
.L_x_66:
        /* <DEDUP_REMOVED lines=12> */
.L_x_69:
[----:B------:R-:W-:Y:S05]  /*65f0*/  BSYNC B1 ;  /* 0x0000000000017941 */ /* 0x000fea0003800000 */
.L_x_68:
        /* <DEDUP_REMOVED lines=12> */
.L_x_71:
[----:B------:R-:W-:Y:S05]  /*66c0*/  BSYNC B1 ;  /* 0x0000000000017941 */ /* 0x000fea0003800000 */
.L_x_70:
        /* <DEDUP_REMOVED lines=12> */
.L_x_73:
[----:B------:R-:W-:Y:S05]  /*6790*/  BSYNC B1 ;  /* 0x0000000000017941 */ /* 0x000fea0003800000 */
.L_x_72:
        /* <DEDUP_REMOVED lines=12> */
.L_x_75:
[----:B------:R-:W-:Y:S05]  /*6860*/  BSYNC B1 ;  /* 0x0000000000017941 */ /* 0x000fea0003800000 */
.L_x_74:
        /* <DEDUP_REMOVED lines=12> */
.L_x_77:
[----:B------:R-:W-:Y:S05]  /*6930*/  BSYNC B1 ;  /* 0x0000000000017941 */ /* 0x000fea0003800000 */
.L_x_76:
        /* <DEDUP_REMOVED lines=12> */
.L_x_79:
[----:B------:R-:W-:Y:S05]  /*6a00*/  BSYNC B1 ;  /* 0x0000000000017941 */ /* 0x000fea0003800000 */
.L_x_78:
        /* <DEDUP_REMOVED lines=12> */
.L_x_81:
[----:B------:R-:W-:Y:S05]  /*6ad0*/  BSYNC B1 ;  /* 0x0000000000017941 */ /* 0x000fea0003800000 */
.L_x_80:
        /* <DEDUP_REMOVED lines=12> */
.L_x_83:
[----:B------:R-:W-:Y:S05]  /*6ba0*/  BSYNC B1 ;  /* 0x0000000000017941 */ /* 0x000fea0003800000 */
.L_x_82:
        /* <DEDUP_REMOVED lines=12> */
.L_x_85:
[----:B------:R-:W-:Y:S05]  /*6c70*/  BSYNC B1 ;  /* 0x0000000000017941 */ /* 0x000fea0003800000 */
.L_x_84:
        /* <DEDUP_REMOVED lines=12> */
.L_x_87:
[----:B------:R-:W-:Y:S05]  /*6d40*/  BSYNC B1 ;  /* 0x0000000000017941 */ /* 0x000fea0003800000 */
.L_x_86:
        /* <DEDUP_REMOVED lines=12> */
.L_x_89:
[----:B------:R-:W-:Y:S05]  /*6e10*/  BSYNC B1 ;  /* 0x0000000000017941 */ /* 0x000fea0003800000 */
.L_x_88:
        /* <DEDUP_REMOVED lines=12> */
.L_x_91:
[----:B------:R-:W-:Y:S05]  /*6ee0*/  BSYNC B1 ;  /* 0x0000000000017941 */ /* 0x000fea0003800000 */
.L_x_90:
        /* <DEDUP_REMOVED lines=12> */
.L_x_93:
[----:B------:R-:W-:Y:S05]  /*6fb0*/  BSYNC B1 ;  /* 0x0000000000017941 */ /* 0x000fea0003800000 */
.L_x_92:
        /* <DEDUP_REMOVED lines=12> */
.L_x_95:
[----:B------:R-:W-:Y:S05]  /*7080*/  BSYNC B1 ;  /* 0x0000000000017941 */ /* 0x000fea0003800000 */
.L_x_94:
        /* <DEDUP_REMOVED lines=12> */
.L_x_97:
[----:B------:R-:W-:Y:S05]  /*7150*/  BSYNC B1 ;  /* 0x0000000000017941 */ /* 0x000fea0003800000 */
.L_x_96:
        /* <DEDUP_REMOVED lines=12> */
.L_x_99:
[----:B------:R-:W-:Y:S05]  /*7220*/  BSYNC B1 ;  /* 0x0000000000017941 */ /* 0x000fea0003800000 */
.L_x_98:
        /* <DEDUP_REMOVED lines=12> */
.L_x_101:
[----:B------:R-:W-:Y:S05]  /*72f0*/  BSYNC B1 ;  /* 0x0000000000017941 */ /* 0x000fea0003800000 */
.L_x_100:
        /* <DEDUP_REMOVED lines=12> */
.L_x_103:
[----:B------:R-:W-:Y:S05]  /*73c0*/  BSYNC B1 ;  /* 0x0000000000017941 */ /* 0x000fea0003800000 */
.L_x_102:
        /* <DEDUP_REMOVED lines=12> */
.L_x_105:
[----:B------:R-:W-:Y:S05]  /*7490*/  BSYNC B1 ;  /* 0x0000000000017941 */ /* 0x000fea0003800000 */
.L_x_104:
        /* <DEDUP_REMOVED lines=12> */
.L_x_107:
[----:B------:R-:W-:Y:S05]  /*7560*/  BSYNC B1 ;  /* 0x0000000000017941 */ /* 0x000fea0003800000 */
.L_x_106:
        /* <DEDUP_REMOVED lines=12> */
.L_x_109:
[----:B------:R-:W-:Y:S05]  /*7630*/  BSYNC B1 ;  /* 0x0000000000017941 */ /* 0x000fea0003800000 */
.L_x_108:
        /* <DEDUP_REMOVED lines=12> */
.L_x_111:
[----:B------:R-:W-:Y:S05]  /*7700*/  BSYNC B1 ;  /* 0x0000000000017941 */ /* 0x000fea0003800000 */
.L_x_110:
        /* <DEDUP_REMOVED lines=12> */
.L_x_113:
[----:B------:R-:W-:Y:S05]  /*77d0*/  BSYNC B1 ;  /* 0x0000000000017941 */ /* 0x000fea0003800000 */
.L_x_112:
        /* <DEDUP_REMOVED lines=12> */
.L_x_115:
[----:B------:R-:W-:Y:S05]  /*78a0*/  BSYNC B1 ;  /* 0x0000000000017941 */ /* 0x000fea0003800000 */
.L_x_114:
        /* <DEDUP_REMOVED lines=12> */
.L_x_117:
[----:B------:R-:W-:Y:S05]  /*7970*/  BSYNC B1 ;  /* 0x0000000000017941 */ /* 0x000fea0003800000 */
.L_x_116:
        /* <DEDUP_REMOVED lines=12> */
.L_x_119:
[----:B------:R-:W-:Y:S05]  /*7a40*/  BSYNC B1 ;  /* 0x0000000000017941 */ /* 0x000fea0003800000 */
.L_x_118:
        /* <DEDUP_REMOVED lines=12> */
.L_x_121:
[----:B------:R-:W-:Y:S05]  /*7b10*/  BSYNC B1 ;  /* 0x0000000000017941 */ /* 0x000fea0003800000 */
.L_x_120:
        /* <DEDUP_REMOVED lines=12> */
.L_x_123:
[----:B------:R-:W-:Y:S05]  /*7be0*/  BSYNC B1 ;  /* 0x0000000000017941 */ /* 0x000fea0003800000 */
.L_x_122:
        /* <DEDUP_REMOVED lines=12> */
.L_x_125:
[----:B------:R-:W-:Y:S05]  /*7cb0*/  BSYNC B1 ;  /* 0x0000000000017941 */ /* 0x000fea0003800000 */
.L_x_124:
        /* <DEDUP_REMOVED lines=12> */
.L_x_127:
[----:B------:R-:W-:Y:S05]  /*7d80*/  BSYNC B1 ;  /* 0x0000000000017941 */ /* 0x000fea0003800000 */
.L_x_126:
        /* <DEDUP_REMOVED lines=12> */
.L_x_129:
[----:B------:R-:W-:Y:S05]  /*7e50*/  BSYNC B1 ;  /* 0x0000000000017941 */ /* 0x000fea0003800000 */
.L_x_128:
        /* <DEDUP_REMOVED lines=12> */
.L_x_131:
[----:B------:R-:W-:Y:S05]  /*7f20*/  BSYNC B1 ;  /* 0x0000000000017941 */ /* 0x000fea0003800000 */
.L_x_130:
        /* <DEDUP_REMOVED lines=12> */
.L_x_133:
[----:B------:R-:W-:Y:S05]  /*7ff0*/  BSYNC B1 ;  /* 0x0000000000017941 */ /* 0x000fea0003800000 */
.L_x_132:
        /* <DEDUP_REMOVED lines=12> */
.L_x_135:
[----:B------:R-:W-:Y:S05]  /*80c0*/  BSYNC B1 ;  /* 0x0000000000017941 */ /* 0x000fea0003800000 */
.L_x_134:
        /* <DEDUP_REMOVED lines=12> */
.L_x_137:
[----:B------:R-:W-:Y:S05]  /*8190*/  BSYNC B1 ;  /* 0x0000000000017941 */ /* 0x000fea0003800000 */
.L_x_136:
        /* <DEDUP_REMOVED lines=12> */
.L_x_139:
[----:B------:R-:W-:Y:S05]  /*8260*/  BSYNC B1 ;  /* 0x0000000000017941 */ /* 0x000fea0003800000 */
.L_x_138:
        /* <DEDUP_REMOVED lines=12> */
.L_x_141:
[----:B------:R-:W-:Y:S05]  /*8330*/  BSYNC B1 ;  /* 0x0000000000017941 */ /* 0x000fea0003800000 */
.L_x_140:
        /* <DEDUP_REMOVED lines=12> */
.L_x_143:
[----:B------:R-:W-:Y:S05]  /*8400*/  BSYNC B1 ;  /* 0x0000000000017941 */ /* 0x000fea0003800000 */
.L_x_142:
        /* <DEDUP_REMOVED lines=12> */
.L_x_145:
[----:B------:R-:W-:Y:S05]  /*84d0*/  BSYNC B1 ;  /* 0x0000000000017941 */ /* 0x000fea0003800000 */
.L_x_144:
        /* <DEDUP_REMOVED lines=12> */
.L_x_147:
[----:B------:R-:W-:Y:S05]  /*85a0*/  BSYNC B1 ;  /* 0x0000000000017941 */ /* 0x000fea0003800000 */
.L_x_146:
        /* <DEDUP_REMOVED lines=12> */
.L_x_149:
[----:B------:R-:W-:Y:S05]  /*8670*/  BSYNC B1 ;  /* 0x0000000000017941 */ /* 0x000fea0003800000 */
.L_x_148:
        /* <DEDUP_REMOVED lines=12> */
.L_x_151:
[----:B------:R-:W-:Y:S05]  /*8740*/  BSYNC B1 ;  /* 0x0000000000017941 */ /* 0x000fea0003800000 */
.L_x_150:
        /* <DEDUP_REMOVED lines=12> */
.L_x_153:
[----:B------:R-:W-:Y:S05]  /*8810*/  BSYNC B1 ;  /* 0x0000000000017941 */ /* 0x000fea0003800000 */
.L_x_152:
        /* <DEDUP_REMOVED lines=12> */
.L_x_155:
[----:B------:R-:W-:Y:S05]  /*88e0*/  BSYNC B1 ;  /* 0x0000000000017941 */ /* 0x000fea0003800000 */
.L_x_154:
        /* <DEDUP_REMOVED lines=12> */
.L_x_157:
[----:B------:R-:W-:Y:S05]  /*89b0*/  BSYNC B1 ;  /* 0x0000000000017941 */ /* 0x000fea0003800000 */
.L_x_156:
        /* <DEDUP_REMOVED lines=12> */
.L_x_159:
[----:B------:R-:W-:Y:S05]  /*8a80*/  BSYNC B1 ;  /* 0x0000000000017941 */ /* 0x000fea0003800000 */
.L_x_158:
        /* <DEDUP_REMOVED lines=12> */
.L_x_161:
[----:B------:R-:W-:Y:S05]  /*8b50*/  BSYNC B1 ;  /* 0x0000000000017941 */ /* 0x000fea0003800000 */
.L_x_160:
        /* <DEDUP_REMOVED lines=12> */
.L_x_163:
[----:B------:R-:W-:Y:S05]  /*8c20*/  BSYNC B1 ;  /* 0x0000000000017941 */ /* 0x000fea0003800000 */
.L_x_162:
[----:B-----5:R-:W-:Y:S01]  /*8c30*/  LOP3.LUT R44, R44, 0xff, RZ, 0xc0, !PT ;  /* 0x000000ff2c2c7812 */ /* 0x020fe200078ec0ff */
[----:B------:R-:W-:Y:S01]  /*8c40*/  BSSY B1, `(.L_x_164) ;  /* 0x000000b000017945 */ /* 0x000fe20003800000 */
[----:B------:R-:W-:Y:S02]  /*8c50*/  ISETP.LT.OR P3, PT, R41, 0x79, !P2 ;  /* 0x000000792900780c */ /* 0x000fe40005761670 */
[----:B------:R-:W-:Y:S02]  /*8c60*/  F2FP.F16.E4M3.UNPACK_B R44, R44 ;  /* 0x0000002cff2c723e */ /* 0x000fe400020006ff */
[----:B0-2---:R-:W-:-:S03]  /*8c70*/  PRMT R32, RZ, 0x7610, R32 ;  /* 0x00007610ff207816 */ /* 0x005fc60000000020 */
[----:B------:R-:W-:-:S05]  /*8c80*/  HADD2.F32 R44, -RZ, R44.H0_H0 ;  /* 0x2000002cff2c7230 */ /* 0x000fca0000004100 */
[----:B------:R-:W-:-:S04]  /*8c90*/  FMUL R44, R44, UR21 ;  /* 0x000000152c2c7c20 */ /* 0x000fc80008400000 */
[----:B------:R-:W-:-:S05]  /*8ca0*/  FFMA R44, R165, UR20, R44 ;  /* 0x00000014a52c7c23 */ /* 0x000fca000800002c */
[----:B------:R-:W-:-:S05]  /*8cb0*/  F2FP.SATFINITE.E4M3.F32.PACK_AB_MERGE_C R33, RZ, R44, RZ ;  /* 0x0000002cff21723e */ /* 0x000fca00048070ff */
[----:B------:R0:W-:Y:S01]  /*8cc0*/  @!P1 STG.E.U8 desc[UR14][R24.64+0x79], R33 ;  /* 0x0000792118009986 */ /* 0x0001e2000c10110e */
[----:B------:R-:W-:Y:S05]  /*8cd0*/  @P3 BRA `(.L_x_165) ;  /* 0x0000000000043947 */ /* 0x000fea0003800000 */
[----:B------:R2:W5:Y:S02]  /*8ce0*/  LDG.E.U8 R32, desc[UR14][R34.64+0x78] ;  /* 0x0000780e22207981 */ /* 0x000564000c1e1100 */
.L_x_165:
[----:B------:R-:W-:Y:S05]  /*8cf0*/  BSYNC B1 ;  /* 0x0000000000017941 */ /* 0x000fea0003800000 */
.L_x_164:
[----:B-----5:R-:W-:Y:S01]  /*8d00*/  LOP3.LUT R32, R32, 0xff, RZ, 0xc0, !PT ;  /* 0x000000ff20207812 */ /* 0x020fe200078ec0ff */
[----:B------:R-:W-:Y:S01]  /*8d10*/  BSSY B1, `(.L_x_166) ;  /* 0x000000b000017945 */ /* 0x000fe20003800000 */
[----:B------:R-:W-:Y:S02]  /*8d20*/  ISETP.LT.OR P2, PT, R41, 0x7a, !P2 ;  /* 0x0000007a2900780c */ /* 0x000fe40005741670 */
[----:B------:R-:W-:Y:S02]  /*8d30*/  F2FP.F16.E4M3.UNPACK_B R32, R32 ;  /* 0x00000020ff20723e */ /* 0x000fe400020006ff */
[----:B01--4-:R-:W-:-:S03]  /*8d40*/  PRMT R24, RZ, 0x7610, R24 ;  /* 0x00007610ff187816 */ /* 0x013fc60000000018 */
[----:B------:R-:W-:-:S05]  /*8d50*/  HADD2.F32 R32, -RZ, R32.H0_H0 ;  /* 0x20000020ff207230 */ /* 0x000fca0000004100 */
[----:B------:R-:W-:-:S04]  /*8d60*/  FMUL R25, R32, UR21 ;  /* 0x0000001520197c20 */ /* 0x000fc80008400000 */
[----:B------:R-:W-:-:S05]  /*8d70*/  FFMA R25, R164, UR20, R25 ;  /* 0x00000014a4197c23 */ /* 0x000fca0008000019 */
[----:B------:R-:W-:-:S05]  /*8d80*/  F2FP.SATFINITE.E4M3.F32.PACK_AB_MERGE_C R25, RZ, R25, RZ ;  /* 0x00000019ff19723e */ /* 0x000fca00048070ff */
[----:B------:R0:W-:Y:S01]  /*8d90*/  @!P3 STG.E.U8 desc[UR14][R26.64+0x78], R25 ;  /* 0x000078191a00b986 */ /* 0x0001e2000c10110e */
[----:B------:R-:W-:Y:S05]  /*8da0*/  @P2 BRA `(.L_x_167) ;  /* 0x0000000000042947 */ /* 0x000fea0003800000 */
[----:B------:R1:W5:Y:S02]  /*8db0*/  LDG.E.U8 R24, desc[UR14][R34.64+0x79] ;  /* 0x0000790e22187981 */ /* 0x000364000c1e1100 */
.L_x_167:
[----:B------:R-:W-:Y:S05]  /*8dc0*/  BSYNC B1 ;  /* 0x0000000000017941 */ /* 0x000fea0003800000 */
.L_x_166:
[----:B-----5:R-:W-:Y:S01]  /*8dd0*/  LOP3.LUT R24, R24, 0xff, RZ, 0xc0, !PT ;  /* 0x000000ff18187812 */ /* 0x020fe200078ec0ff */
[----:B------:R-:W-:Y:S01]  /*8de0*/  BSSY B1, `(.L_x_168) ;  /* 0x0000013000017945 */ /* 0x000fe20003800000 */
[----:B------:R-:W-:Y:S02]  /*8df0*/  IADD3 R33, P1, R43, 0x80, RZ ;  /* 0x000000802b217810 */ /* 0x000fe40007f3e0ff */
[----:B------:R-:W-:-:S03]  /*8e00*/  F2FP.F16.E4M3.UNPACK_B R24, R24 ;  /* 0x00000018ff18723e */ /* 0x000fc600020006ff */
[----:B0-----:R-:W-:Y:S01]  /*8e10*/  IMAD.X R25, RZ, RZ, R39, P1 ;  /* 0x000000ffff197224 */ /* 0x001fe200008e0627 */
[----:B------:R-:W-:Y:S01]  /*8e20*/  ISETP.GE.AND P1, PT, R42, 0x81, PT ;  /* 0x000000812a00780c */ /* 0x000fe20003f26270 */
[----:B------:R-:W-:Y:S02]  /*8e30*/  HADD2.F32 R24, -RZ, R24.H0_H0 ;  /* 0x20000018ff187230 */ /* 0x000fe40000004100 */
[----:B-123--:R-:W-:Y:S01]  /*8e40*/  IMAD R34, R25, UR6, RZ ;  /* 0x0000000619227c24 */ /* 0x00efe2000f8e02ff */
        /* <DEDUP_REMOVED lines=12> */
.L_x_169:
[----:B------:R-:W-:Y:S05]  /*8f10*/  BSYNC B1 ;  /* 0x0000000000017941 */ /* 0x000fea0003800000 */
.L_x_168:
[----:B-----5:R-:W-:Y:S01]  /*8f20*/  LOP3.LUT R32, R32, 0xff, RZ, 0xc0, !PT ;  /* 0x000000ff20207812 */ /* 0x020fe200078ec0ff */
[----:B------:R-:W-:Y:S01]  /*8f30*/  BSSY B1, `(.L_x_170) ;  /* 0x000000b000017945 */ /* 0x000fe20003800000 */
[----:B------:R-:W-:Y:S02]  /*8f40*/  ISETP.LT.OR P3, PT, R41, 0x2, !P1 ;  /* 0x000000022900780c */ /* 0x000fe40004f61670 */
[----:B------:R-:W-:Y:S02]  /*8f50*/  F2FP.F16.E4M3.UNPACK_B R32, R32 ;  /* 0x00000020ff20723e */ /* 0x000fe400020006ff */
[----:B0-----:R-:W-:-:S03]  /*8f60*/  PRMT R26, RZ, 0x7610, R26 ;  /* 0x00007610ff1a7816 */ /* 0x001fc6000000001a */
[----:B------:R-:W-:-:S05]  /*8f70*/  HADD2.F32 R32, -RZ, R32.H0_H0 ;  /* 0x20000020ff207230 */ /* 0x000fca0000004100 */
[----:B------:R-:W-:-:S04]  /*8f80*/  FMUL R27, R32, UR21 ;  /* 0x00000015201b7c20 */ /* 0x000fc80008400000 */
[----:B------:R-:W-:-:S05]  /*8f90*/  FFMA R27, R162, UR20, R27 ;  /* 0x00000014a21b7c23 */ /* 0x000fca000800001b */
[----:B------:R-:W-:-:S05]  /*8fa0*/  F2FP.SATFINITE.E4M3.F32.PACK_AB_MERGE_C R27, RZ, R27, RZ ;  /* 0x0000001bff1b723e */ /* 0x000fca00048070ff */
[----:B------:R0:W-:Y:S01]  /*8fb0*/  @!P5 STG.E.U8 desc[UR14][R30.64], R27 ;  /* 0x0000001b1e00d986 */ /* 0x0001e2000c10110e */
[----:B------:R-:W-:Y:S05]  /*8fc0*/  @P3 BRA `(.L_x_171) ;  /* 0x0000000000043947 */ /* 0x000fea0003800000 */
[----:B------:R2:W5:Y:S02]  /*8fd0*/  LDG.E.U8 R26, desc[UR14][R24.64+0x1] ;  /* 0x0000010e181a7981 */ /* 0x000564000c1e1100 */
.L_x_171:
[----:B------:R-:W-:Y:S05]  /*8fe0*/  BSYNC B1 ;  /* 0x0000000000017941 */ /* 0x000fea0003800000 */
.L_x_170:
[----:B-----5:R-:W-:Y:S01]  /*8ff0*/  LOP3.LUT R26, R26, 0xff, RZ, 0xc0, !PT ;  /* 0x000000ff1a1a7812 */ /* 0x020fe200078ec0ff */
[----:B------:R-:W-:Y:S01]  /*9000*/  BSSY B1, `(.L_x_172) ;  /* 0x0000013000017945 */ /* 0x000fe20003800000 */
[----:B------:R-:W-:Y:S02]  /*9010*/  IADD3 R43, P2, R43, 0x88, RZ ;  /* 0x000000882b2b7810 */ /* 0x000fe40007f5e0ff */
[----:B------:R-:W-:Y:S02]  /*9020*/  F2FP.F16.E4M3.UNPACK_B R26, R26 ;  /* 0x0000001aff1a723e */ /* 0x000fe400020006ff */
[----:B------:R-:W-:Y:S01]  /*9030*/  PRMT R32, RZ, 0x7610, R32 ;  /* 0x00007610ff207816 */ /* 0x000fe20000000020 */
[----:B------:R-:W-:Y:S01]  /*9040*/  IMAD.X R38, RZ, RZ, R39, P2 ;  /* 0x000000ffff267224 */ /* 0x000fe200010e0627 */
[----:B------:R-:W-:Y:S01]  /*9050*/  ISETP.GE.AND P2, PT, R42, 0x89, PT ;  /* 0x000000892a00780c */ /* 0x000fe20003f46270 */
[----:B------:R-:W-:Y:S02]  /*9060*/  HADD2.F32 R26, -RZ, R26.H0_H0 ;  /* 0x2000001aff1a7230 */ /* 0x000fe40000004100 */
[----:B------:R-:W-:Y:S01]  /*9070*/  IMAD R38, R38, UR6, RZ ;  /* 0x0000000626267c24 */ /* 0x000fe2000f8e02ff */
[----:B------:R-:W-:Y:S01]  /*9080*/  ISETP.LT.OR P5, PT, R41, 0x1, !P2 ;  /* 0x000000012900780c */ /* 0x000fe200057a1670 */
[----:B------:R-:W-:-:S04]  /*9090*/  IMAD.WIDE.U32 R36, R43, UR6, R36 ;  /* 0x000000062b247c25 */ /* 0x000fc8000f8e0024 */
[----:B------:R-:W-:Y:S01]  /*90a0*/  FMUL R26, R26, UR21 ;  /* 0x000000151a1a7c20 */ /* 0x000fe20008400000 */
[----:B------:R-:W-:-:S03]  /*90b0*/  IMAD R43, R43, UR7, R38 ;  /* 0x000000072b2b7c24 */ /* 0x000fc6000f8e0226 */
[----:B------:R-:W-:Y:S01]  /*90c0*/  FFMA R161, R161, UR20, R26 ;  /* 0x00000014a1a17c23 */ /* 0x000fe2000800001a */
[----:B------:R-:W-:-:S04]  /*90d0*/  IADD3 R26, P6, R36, UR10, RZ ;  /* 0x0000000a241a7c10 */ /* 0x000fc8000ffde0ff */
[----:B------:R-:W-:Y:S02]  /*90e0*/  F2FP.SATFINITE.E4M3.F32.PACK_AB_MERGE_C R161, RZ, R161, RZ ;  /* 0x000000a1ffa1723e */ /* 0x000fe400048070ff */
[----:B0-----:R-:W-:-:S03]  /*90f0*/  IADD3.X R27, R37, UR11, R43, P6, !PT ;  /* 0x0000000b251b7c10 */ /* 0x001fc6000b7fe42b */
[----:B------:R0:W-:Y:S01]  /*9100*/  @!P3 STG.E.U8 desc[UR14][R30.64+0x1], R161 ;  /* 0x000001a11e00b986 */ /* 0x0001e2000c10110e */
[----:B------:R-:W-:Y:S05]  /*9110*/  @P5 BRA `(.L_x_173) ;  /* 0x0000000000045947 */ /* 0x000fea0003800000 */
[----:B------:R3:W5:Y:S02]  /*9120*/  LDG.E.U8 R32, desc[UR14][R26.64] ;  /* 0x0000000e1a207981 */ /* 0x000764000c1e1100 */
.L_x_173:
[----:B------:R-:W-:Y:S05]  /*9130*/  BSYNC B1 ;  /* 0x0000000000017941 */ /* 0x000fea0003800000 */
.L_x_172:
        /* <DEDUP_REMOVED lines=12> */
.L_x_175:
[----:B------:R-:W-:Y:S05]  /*9200*/  BSYNC B1 ;  /* 0x0000000000017941 */ /* 0x000fea0003800000 */
.L_x_174:
        /* <DEDUP_REMOVED lines=12> */
.L_x_177:
[----:B------:R-:W-:Y:S05]  /*92d0*/  BSYNC B1 ;  /* 0x0000000000017941 */ /* 0x000fea0003800000 */
.L_x_176:
        /* <DEDUP_REMOVED lines=12> */
.L_x_179:
[----:B------:R-:W-:Y:S05]  /*93a0*/  BSYNC B1 ;  /* 0x0000000000017941 */ /* 0x000fea0003800000 */
.L_x_178:
        /* <DEDUP_REMOVED lines=12> */
.L_x_181:
[----:B------:R-:W-:Y:S05]  /*9470*/  BSYNC B1 ;  /* 0x0000000000017941 */ /* 0x000fea0003800000 */
.L_x_180:
        /* <DEDUP_REMOVED lines=12> */
.L_x_183:
[----:B------:R-:W-:Y:S05]  /*9540*/  BSYNC B1 ;  /* 0x0000000000017941 */ /* 0x000fea0003800000 */
.L_x_182:
        /* <DEDUP_REMOVED lines=12> */
.L_x_185:
[----:B------:R-:W-:Y:S05]  /*9610*/  BSYNC B1 ;  /* 0x0000000000017941 */ /* 0x000fea0003800000 */
.L_x_184:
        /* <DEDUP_REMOVED lines=12> */
.L_x_187:
[----:B------:R-:W-:Y:S05]  /*96e0*/  BSYNC B1 ;  /* 0x0000000000017941 */ /* 0x000fea0003800000 */
.L_x_186:
        /* <DEDUP_REMOVED lines=12> */
.L_x_189:
[----:B------:R-:W-:Y:S05]  /*97b0*/  BSYNC B1 ;  /* 0x0000000000017941 */ /* 0x000fea0003800000 */
.L_x_188:
        /* <DEDUP_REMOVED lines=12> */
.L_x_191:
[----:B------:R-:W-:Y:S05]  /*9880*/  BSYNC B1 ;  /* 0x0000000000017941 */ /* 0x000fea0003800000 */
.L_x_190:
[----:B-----5:R-:W-:Y:S01]  /*9890*/  LOP3.LUT R32, R32, 0xff, RZ, 0xc0, !PT ;  /* 0x000000ff20207812 */ /* 0x020fe200078ec0ff */
[----:B------:R-:W-:Y:S01]  /*98a0*/  BSSY B1, `(.L_x_192) ;  /* 0x000000b000017945 */ /* 0x000fe20003800000 */
[----:B------:R-:W-:Y:S02]  /*98b0*/  ISETP.LT.OR P5, PT, R41, 0x19, !P1 ;  /* 0x000000192900780c */ /* 0x000fe40004fa1670 */
[----:B------:R-:W-:-:S05]  /*98c0*/  F2FP.F16.E4M3.UNPACK_B R32, R32 ;  /* 0x00000020ff20723e */ /* 0x000fca00020006ff */
[----:B------:R-:W-:-:S05]  /*98d0*/  HADD2.F32 R32, -RZ, R32.H0_H0 ;  /* 0x20000020ff207230 */ /* 0x000fca0000004100 */
[----:B------:R-:W-:-:S04]  /*98e0*/  FMUL R32, R32, UR21 ;  /* 0x0000001520207c20 */ /* 0x000fc80008400000 */
[----:B------:R-:W-:Y:S01]  /*98f0*/  FFMA R32, R23, UR20, R32 ;  /* 0x0000001417207c23 */ /* 0x000fe20008000020 */
[----:B------:R-:W-:-:S04]  /*9900*/  PRMT R23, RZ, 0x7610, R23 ;  /* 0x00007610ff177816 */ /* 0x000fc80000000017 */
[----:B----4-:R-:W-:-:S05]  /*9910*/  F2FP.SATFINITE.E4M3.F32.PACK_AB_MERGE_C R33, RZ, R32, RZ ;  /* 0x00000020ff21723e */ /* 0x010fca00048070ff */
[----:B------:R4:W-:Y:S01]  /*9920*/  @!P3 STG.E.U8 desc[UR14][R28.64+0x11], R33 ;  /* 0x000011211c00b986 */ /* 0x0009e2000c10110e */
[----:B------:R-:W-:Y:S05]  /*9930*/  @P5 BRA `(.L_x_193) ;  /* 0x0000000000045947 */ /* 0x000fea0003800000 */
[----:B------:R0:W5:Y:S02]  /*9940*/  LDG.E.U8 R23, desc[UR14][R24.64+0x18] ;  /* 0x0000180e18177981 */ /* 0x000164000c1e1100 */
.L_x_193:
[----:B------:R-:W-:Y:S05]  /*9950*/  BSYNC B1 ;  /* 0x0000000000017941 */ /* 0x000fea0003800000 */
.L_x_192:
        /* <DEDUP_REMOVED lines=8> */
[----:B------:R-:W-:-:S05]  /*99e0*/  F2FP.SATFINITE.E4M3.F32.PACK_AB_MERGE_C R23, RZ, R23, RZ ;  /* 0x00000017ff17723e */ /* 0x000fca00048070ff */
[----:B------:R0:W-:Y:S01]  /*99f0*/  @!P5 STG.E.U8 desc[UR14][R30.64+0x18], R23 ;  /* 0x000018171e00d986 */ /* 0x0001e2000c10110e */
[----:B------:R-:W-:Y:S05]  /*9a00*/  @P3 BRA `(.L_x_195) ;  /* 0x0000000000043947 */ /* 0x000fea0003800000 */
[----:B------:R0:W5:Y:S02]  /*9a10*/  LDG.E.U8 R22, desc[UR14][R24.64+0x19] ;  /* 0x0000190e18167981 */ /* 0x000164000c1e1100 */
.L_x_195:
[----:B------:R-:W-:Y:S05]  /*9a20*/  BSYNC B1 ;  /* 0x0000000000017941 */ /* 0x000fea0003800000 */
.L_x_194:
        /* <DEDUP_REMOVED lines=8> */
[----:B0-----:R-:W-:-:S05]  /*9ab0*/  F2FP.SATFINITE.E4M3.F32.PACK_AB_MERGE_C R23, RZ, R22, RZ ;  /* 0x00000016ff17723e */ /* 0x001fca00048070ff */
[----:B------:R0:W-:Y:S01]  /*9ac0*/  @!P3 STG.E.U8 desc[UR14][R30.64+0x19], R23 ;  /* 0x000019171e00b986 */ /* 0x0001e2000c10110e */
[----:B------:R-:W-:Y:S05]  /*9ad0*/  @P5 BRA `(.L_x_197) ;  /* 0x0000000000045947 */ /* 0x000fea0003800000 */
[----:B------:R0:W5:Y:S02]  /*9ae0*/  LDG.E.U8 R21, desc[UR14][R26.64+0x18] ;  /* 0x0000180e1a157981 */ /* 0x000164000c1e1100 */
.L_x_197:
[----:B------:R-:W-:Y:S05]  /*9af0*/  BSYNC B1 ;  /* 0x0000000000017941 */ /* 0x000fea0003800000 */
.L_x_196:
        /* <DEDUP_REMOVED lines=12> */
.L_x_199:
[----:B------:R-:W-:Y:S05]  /*9bc0*/  BSYNC B1 ;  /* 0x0000000000017941 */ /* 0x000fea0003800000 */
.L_x_198:
        /* <DEDUP_REMOVED lines=12> */
.L_x_201:
[----:B------:R-:W-:Y:S05]  /*9c90*/  BSYNC B1 ;  /* 0x0000000000017941 */ /* 0x000fea0003800000 */
.L_x_200:
        /* <DEDUP_REMOVED lines=12> */
.L_x_203:
[----:B------:R-:W-:Y:S05]  /*9d60*/  BSYNC B1 ;  /* 0x0000000000017941 */ /* 0x000fea0003800000 */
.L_x_202:
        /* <DEDUP_REMOVED lines=12> */
.L_x_205:
[----:B------:R-:W-:Y:S05]  /*9e30*/  BSYNC B1 ;  /* 0x0000000000017941 */ /* 0x000fea0003800000 */
.L_x_204:
        /* <DEDUP_REMOVED lines=12> */
.L_x_207:
[----:B------:R-:W-:Y:S05]  /*9f00*/  BSYNC B1 ;  /* 0x0000000000017941 */ /* 0x000fea0003800000 */
.L_x_206:
        /* <DEDUP_REMOVED lines=12> */
.L_x_209:
[----:B------:R-:W-:Y:S05]  /*9fd0*/  BSYNC B1 ;  /* 0x0000000000017941 */ /* 0x000fea0003800000 */
.L_x_208:
        /* <DEDUP_REMOVED lines=12> */
.L_x_211:
[----:B------:R-:W-:Y:S05]  /*a0a0*/  BSYNC B1 ;  /* 0x0000000000017941 */ /* 0x000fea0003800000 */
.L_x_210:
        /* <DEDUP_REMOVED lines=12> */
.L_x_213:
[----:B------:R-:W-:Y:S05]  /*a170*/  BSYNC B1 ;  /* 0x0000000000017941 */ /* 0x000fea0003800000 */
.L_x_212:
        /* <DEDUP_REMOVED lines=12> */
.L_x_215:
[----:B------:R-:W-:Y:S05]  /*a240*/  BSYNC B1 ;  /* 0x0000000000017941 */ /* 0x000fea0003800000 */
.L_x_214:
        /* <DEDUP_REMOVED lines=12> */
.L_x_217:
[----:B------:R-:W-:Y:S05]  /*a310*/  BSYNC B1 ;  /* 0x0000000000017941 */ /* 0x000fea0003800000 */
.L_x_216:
        /* <DEDUP_REMOVED lines=12> */
.L_x_219:
[----:B------:R-:W-:Y:S05]  /*a3e0*/  BSYNC B1 ;  /* 0x0000000000017941 */ /* 0x000fea0003800000 */
.L_x_218:
        /* <DEDUP_REMOVED lines=12> */
.L_x_221:
[----:B------:R-:W-:Y:S05]  /*a4b0*/  BSYNC B1 ;  /* 0x0000000000017941 */ /* 0x000fea0003800000 */
.L_x_220:
        /* <DEDUP_REMOVED lines=12> */
.L_x_223:
[----:B------:R-:W-:Y:S05]  /*a580*/  BSYNC B1 ;  /* 0x0000000000017941 */ /* 0x000fea0003800000 */
.L_x_222:
        /* <DEDUP_REMOVED lines=12> */
.L_x_225:
[----:B------:R-:W-:Y:S05]  /*a650*/  BSYNC B1 ;  /* 0x0000000000017941 */ /* 0x000fea0003800000 */
.L_x_224:
        /* <DEDUP_REMOVED lines=12> */
.L_x_227:
[----:B------:R-:W-:Y:S05]  /*a720*/  BSYNC B1 ;  /* 0x0000000000017941 */ /* 0x000fea0003800000 */
.L_x_226:
        /* <DEDUP_REMOVED lines=12> */
.L_x_229:
[----:B------:R-:W-:Y:S05]  /*a7f0*/  BSYNC B1 ;  /* 0x0000000000017941 */ /* 0x000fea0003800000 */
.L_x_228:
        /* <DEDUP_REMOVED lines=12> */
.L_x_231:
[----:B------:R-:W-:Y:S05]  /*a8c0*/  BSYNC B1 ;  /* 0x0000000000017941 */ /* 0x000fea0003800000 */
.L_x_230:
        /* <DEDUP_REMOVED lines=12> */
.L_x_233:
[----:B------:R-:W-:Y:S05]  /*a990*/  BSYNC B1 ;  /* 0x0000000000017941 */ /* 0x000fea0003800000 */
.L_x_232:
        /* <DEDUP_REMOVED lines=12> */
.L_x_235:
[----:B------:R-:W-:Y:S05]  /*aa60*/  BSYNC B1 ;  /* 0x0000000000017941 */ /* 0x000fea0003800000 */
.L_x_234:
[----:B-----5:R-:W-:Y:S01]  /*aa70*/  LOP3.LUT R2, R2, 0xff, RZ, 0xc0, !PT ;  /* 0x000000ff02027812 */ /* 0x020fe200078ec0ff */
[----:B------:R-:W-:Y:S01]  /*aa80*/  BSSY B1, `(.L_x_236) ;  /* 0x000000b000017945 */ /* 0x000fe20003800000 */
[----:B------:R-:W-:Y:S02]  /*aa90*/  ISETP.LT.OR P5, PT, R41, 0x41, !P2 ;  /* 0x000000412900780c */ /* 0x000fe400057a1670 */
[----:B------:R-:W-:-:S05]  /*aaa0*/  F2FP.F16.E4M3.UNPACK_B R2, R2 ;  /* 0x00000002ff02723e */ /* 0x000fca00020006ff */
[----:B------:R-:W-:-:S05]  /*aab0*/  HADD2.F32 R2, -RZ, R2.H0_H0 ;  /* 0x20000002ff027230 */ /* 0x000fca0000004100 */
[----:B0-----:R-:W-:-:S04]  /*aac0*/  FMUL R3, R2, UR21 ;  /* 0x0000001502037c20 */ /* 0x001fc80008400000 */
[----:B------:R-:W-:Y:S01]  /*aad0*/  FFMA R3, R0, UR20, R3 ;  /* 0x0000001400037c23 */ /* 0x000fe20008000003 */
[----:B------:R-:W-:-:S04]  /*aae0*/  PRMT R0, RZ, 0x7610, R0 ;  /* 0x00007610ff007816 */ /* 0x000fc80000000000 */
[----:B------:R-:W-:-:S05]  /*aaf0*/  F2FP.SATFINITE.E4M3.F32.PACK_AB_MERGE_C R3, RZ, R3, RZ ;  /* 0x00000003ff03723e */ /* 0x000fca00048070ff */
[----:B------:R0:W-:Y:S01]  /*ab00*/  @!P3 STG.E.U8 desc[UR14][R30.64+0x41], R3 ;  /* 0x000041031e00b986 */ /* 0x0001e2000c10110e */
[----:B------:R-:W-:Y:S05]  /*ab10*/  @P5 BRA `(.L_x_237) ;  /* 0x0000000000045947 */ /* 0x000fea0003800000 */
[----:B------:R0:W5:Y:S02]  /*ab20*/  LDG.E.U8 R0, desc[UR14][R26.64+0x40] ;  /* 0x0000400e1a007981 */ /* 0x000164000c1e1100 */
.L_x_237:
[----:B------:R-:W-:Y:S05]  /*ab30*/  BSYNC B1 ;  /* 0x0000000000017941 */ /* 0x000fea0003800000 */
.L_x_236:
[----:B------:R-:W2:Y:S01]  /*ab40*/  LDL.LU R2, [R1] ;  /* 0x0000000001027983 */ /* 0x000ea20000300800 */
[----:B-----5:R-:W-:Y:S01]  /*ab50*/  LOP3.LUT R0, R0, 0xff, RZ, 0xc0, !PT ;  /* 0x000000ff00007812 */ /* 0x020fe200078ec0ff */
[----:B------:R-:W-:Y:S01]  /*ab60*/  BSSY B1, `(.L_x_238) ;  /* 0x000000b000017945 */ /* 0x000fe20003800000 */
[----:B------:R-:W-:Y:S02]  /*ab70*/  ISETP.LT.OR P3, PT, R41, 0x42, !P2 ;  /* 0x000000422900780c */ /* 0x000fe40005761670 */
[----:B------:R-:W-:-:S05]  /*ab80*/  F2FP.F16.E4M3.UNPACK_B R0, R0 ;  /* 0x00000000ff00723e */ /* 0x000fca00020006ff */
[----:B------:R-:W-:-:S05]  /*ab90*/  HADD2.F32 R0, -RZ, R0.H0_H0 ;  /* 0x20000000ff007230 */ /* 0x000fca0000004100 */
[----:B------:R-:W-:-:S04]  /*aba0*/  FMUL R0, R0, UR21 ;  /* 0x0000001500007c20 */ /* 0x000fc80008400000 */
[----:B--2---:R-:W-:-:S05]  /*abb0*/  FFMA R0, R2, UR20, R0 ;  /* 0x0000001402007c23 */ /* 0x004fca0008000000 */
[----:B0-----:R-:W-:Y:S02]  /*abc0*/  F2FP.SATFINITE.E4M3.F32.PACK_AB_MERGE_C R3, RZ, R0, RZ ;  /* 0x00000000ff03723e */ /* 0x001fe400048070ff */
[----:B------:R-:W-:-:S03]  /*abd0*/  PRMT R0, RZ, 0x7610, R0 ;  /* 0x00007610ff007816 */ /* 0x000fc60000000000 */
[----:B------:R0:W-:Y:S01]  /*abe0*/  @!P5 STG.E.U8 desc[UR14][R28.64+0x40], R3 ;  /* 0x000040031c00d986 */ /* 0x0001e2000c10110e */
[----:B------:R-:W-:Y:S05]  /*abf0*/  @P3 BRA `(.L_x_239) ;  /* 0x0000000000043947 */ /* 0x000fea0003800000 */
[----:B------:R2:W5:Y:S02]  /*ac00*/  LDG.E.U8 R0, desc[UR14][R26.64+0x41] ;  /* 0x0000410e1a007981 */ /* 0x000564000c1e1100 */
.L_x_239:
[----:B------:R-:W-:Y:S05]  /*ac10*/  BSYNC B1 ;  /* 0x0000000000017941 */ /* 0x000fea0003800000 */
.L_x_238:
[----:B------:R-:W3:Y:S01]  /*ac20*/  LDL.LU R2, [R1+0x4] ;  /* 0x0000040001027983 */ /* 0x000ee20000300800 */
[----:B-----5:R-:W-:Y:S01]  /*ac30*/  LOP3.LUT R0, R0, 0xff, RZ, 0xc0, !PT ;  /* 0x000000ff00007812 */ /* 0x020fe200078ec0ff */
[----:B------:R-:W-:Y:S01]  /*ac40*/  BSSY B1, `(.L_x_240) ;  /* 0x000000b000017945 */ /* 0x000fe20003800000 */
[----:B------:R-:W-:Y:S02]  /*ac50*/  ISETP.LT.OR P5, PT, R41, 0x49, !P1 ;  /* 0x000000492900780c */ /* 0x000fe40004fa1670 */
[----:B------:R-:W-:-:S05]  /*ac60*/  F2FP.F16.E4M3.UNPACK_B R0, R0 ;  /* 0x00000000ff00723e */ /* 0x000fca00020006ff */
[----:B------:R-:W-:-:S05]  /*ac70*/  HADD2.F32 R0, -RZ, R0.H0_H0 ;  /* 0x20000000ff007230 */ /* 0x000fca0000004100 */
[----:B------:R-:W-:-:S04]  /*ac80*/  FMUL R0, R0, UR21 ;  /* 0x0000001500007c20 */ /* 0x000fc80008400000 */
[----:B---3--:R-:W-:-:S05]  /*ac90*/  FFMA R0, R2, UR20, R0 ;  /* 0x0000001402007c23 */ /* 0x008fca0008000000 */
[----:B0-----:R-:W-:Y:S02]  /*aca0*/  F2FP.SATFINITE.E4M3.F32.PACK_AB_MERGE_C R3, RZ, R0, RZ ;  /* 0x00000000ff03723e */ /* 0x001fe400048070ff */
[----:B------:R-:W-:-:S03]  /*acb0*/  PRMT R0, RZ, 0x7610, R0 ;  /* 0x00007610ff007816 */ /* 0x000fc60000000000 */
[----:B------:R0:W-:Y:S01]  /*acc0*/  @!P3 STG.E.U8 desc[UR14][R28.64+0x41], R3 ;  /* 0x000041031c00b986 */ /* 0x0001e2000c10110e */
[----:B------:R-:W-:Y:S05]  /*acd0*/  @P5 BRA `(.L_x_241) ;  /* 0x0000000000045947 */ /* 0x000fea0003800000 */
[----:B------:R3:W5:Y:S02]  /*ace0*/  LDG.E.U8 R0, desc[UR14][R24.64+0x48] ;  /* 0x0000480e18007981 */ /* 0x000764000c1e1100 */
.L_x_241:
[----:B------:R-:W-:Y:S05]  /*acf0*/  BSYNC B1 ;  /* 0x0000000000017941 */ /* 0x000fea0003800000 */
.L_x_240:
[----:B------:R-:W2:Y:S01]  /*ad00*/  LDL.LU R2, [R1+0x8] ;  /* 0x0000080001027983 */ /* 0x000ea20000300800 */
        /* <DEDUP_REMOVED lines=12> */
.L_x_243:
[----:B------:R-:W-:Y:S05]  /*add0*/  BSYNC B1 ;  /* 0x0000000000017941 */ /* 0x000fea0003800000 */
.L_x_242:
        /* <DEDUP_REMOVED lines=13> */
.L_x_245:
[----:B------:R-:W-:Y:S05]  /*aeb0*/  BSYNC B1 ;  /* 0x0000000000017941 */ /* 0x000fea0003800000 */
.L_x_244:
        /* <DEDUP_REMOVED lines=13> */
.L_x_247:
[----:B------:R-:W-:Y:S05]  /*af90*/  BSYNC B1 ;  /* 0x0000000000017941 */ /* 0x000fea0003800000 */
.L_x_246:
        /* <DEDUP_REMOVED lines=13> */
.L_x_249:
[----:B------:R-:W-:Y:S05]  /*b070*/  BSYNC B1 ;  /* 0x0000000000017941 */ /* 0x000fea0003800000 */
.L_x_248:
        /* <DEDUP_REMOVED lines=13> */
.L_x_251:
[----:B------:R-:W-:Y:S05]  /*b150*/  BSYNC B1 ;  /* 0x0000000000017941 */ /* 0x000fea0003800000 */
.L_x_250:
        /* <DEDUP_REMOVED lines=13> */
.L_x_253:
[----:B------:R-:W-:Y:S05]  /*b230*/  BSYNC B1 ;  /* 0x0000000000017941 */ /* 0x000fea0003800000 */
.L_x_252:
        /* <DEDUP_REMOVED lines=13> */
.L_x_255:
[----:B------:R-:W-:Y:S05]  /*b310*/  BSYNC B1 ;  /* 0x0000000000017941 */ /* 0x000fea0003800000 */
.L_x_254:
        /* <DEDUP_REMOVED lines=13> */
.L_x_257:
[----:B------:R-:W-:Y:S05]  /*b3f0*/  BSYNC B1 ;  /* 0x0000000000017941 */ /* 0x000fea0003800000 */
.L_x_256:
        /* <DEDUP_REMOVED lines=13> */
.L_x_259:
[----:B------:R-:W-:Y:S05]  /*b4d0*/  BSYNC B1 ;  /* 0x0000000000017941 */ /* 0x000fea0003800000 */
.L_x_258:
        /* <DEDUP_REMOVED lines=13> */
.L_x_261:
[----:B------:R-:W-:Y:S05]  /*b5b0*/  BSYNC B1 ;  /* 0x0000000000017941 */ /* 0x000fea0003800000 */
.L_x_260:
        /* <DEDUP_REMOVED lines=13> */
.L_x_263:
[----:B------:R-:W-:Y:S05]  /*b690*/  BSYNC B1 ;  /* 0x0000000000017941 */ /* 0x000fea0003800000 */
.L_x_262:
        /* <DEDUP_REMOVED lines=13> */
.L_x_265:
[----:B------:R-:W-:Y:S05]  /*b770*/  BSYNC B1 ;  /* 0x0000000000017941 */ /* 0x000fea0003800000 */
.L_x_264:
        /* <DEDUP_REMOVED lines=13> */
.L_x_267:
[----:B------:R-:W-:Y:S05]  /*b850*/  BSYNC B1 ;  /* 0x0000000000017941 */ /* 0x000fea0003800000 */
.L_x_266:
        /* <DEDUP_REMOVED lines=13> */
.L_x_269:
[----:B------:R-:W-:Y:S05]  /*b930*/  BSYNC B1 ;  /* 0x0000000000017941 */ /* 0x000fea0003800000 */
.L_x_268:
        /* <DEDUP_REMOVED lines=13> */
.L_x_271:
[----:B------:R-:W-:Y:S05]  /*ba10*/  BSYNC B1 ;  /* 0x0000000000017941 */ /* 0x000fea0003800000 */
.L_x_270:
        /* <DEDUP_REMOVED lines=13> */
.L_x_273:
[----:B------:R-:W-:Y:S05]  /*baf0*/  BSYNC B1 ;  /* 0x0000000000017941 */ /* 0x000fea0003800000 */
.L_x_272:
        /* <DEDUP_REMOVED lines=13> */
.L_x_275:
[----:B------:R-:W-:Y:S05]  /*bbd0*/  BSYNC B1 ;  /* 0x0000000000017941 */ /* 0x000fea0003800000 */
.L_x_274:
        /* <DEDUP_REMOVED lines=13> */
.L_x_277:
[----:B------:R-:W-:Y:S05]  /*bcb0*/  BSYNC B1 ;  /* 0x0000000000017941 */ /* 0x000fea0003800000 */
.L_x_276:
        /* <DEDUP_REMOVED lines=13> */
.L_x_279:
[----:B------:R-:W-:Y:S05]  /*bd90*/  BSYNC B1 ;  /* 0x0000000000017941 */ /* 0x000fea0003800000 */
.L_x_278:
        /* <DEDUP_REMOVED lines=13> */
.L_x_281:
[----:B------:R-:W-:Y:S05]  /*be70*/  BSYNC B1 ;  /* 0x0000000000017941 */ /* 0x000fea0003800000 */
.L_x_280:
        /* <DEDUP_REMOVED lines=13> */
.L_x_283:
[----:B------:R-:W-:Y:S05]  /*bf50*/  BSYNC B1 ;  /* 0x0000000000017941 */ /* 0x000fea0003800000 */
.L_x_282:
        /* <DEDUP_REMOVED lines=13> */
.L_x_285:
[----:B------:R-:W-:Y:S05]  /*c030*/  BSYNC B1 ;  /* 0x0000000000017941 */ /* 0x000fea0003800000 */
.L_x_284:
        /* <DEDUP_REMOVED lines=13> */
.L_x_287:
[----:B------:R-:W-:Y:S05]  /*c110*/  BSYNC B1 ;  /* 0x0000000000017941 */ /* 0x000fea0003800000 */
.L_x_286:
        /* <DEDUP_REMOVED lines=13> */
.L_x_289:
[----:B------:R-:W-:Y:S05]  /*c1f0*/  BSYNC B1 ;  /* 0x0000000000017941 */ /* 0x000fea0003800000 */
.L_x_288:
        /* <DEDUP_REMOVED lines=13> */
.L_x_291:
[----:B------:R-:W-:Y:S05]  /*c2d0*/  BSYNC B1 ;  /* 0x0000000000017941 */ /* 0x000fea0003800000 */
.L_x_290:
        /* <DEDUP_REMOVED lines=13> */
.L_x_293:
[----:B------:R-:W-:Y:S05]  /*c3b0*/  BSYNC B1 ;  /* 0x0000000000017941 */ /* 0x000fea0003800000 */
.L_x_292:
        /* <DEDUP_REMOVED lines=13> */
.L_x_295:
[----:B------:R-:W-:Y:S05]  /*c490*/  BSYNC B1 ;  /* 0x0000000000017941 */ /* 0x000fea0003800000 */
.L_x_294:
[----:B------:R-:W-:Y:S05]  /*c4a0*/  @P2 BRA `(.L_x_296) ;  /* 0x0000002000ac2947 */ /* 0x000fea0003800000 */
[----:B------:R-:W2:Y:S01]  /*c4b0*/  LDL.LU R2, [R1+0x74] ;  /* 0x0000740001027983 */ /* 0x000ea20000300800 */
[----:B-----5:R-:W-:-:S04]  /*c4c0*/  LOP3.LUT R0, R0, 0xff, RZ, 0xc0, !PT ;  /* 0x000000ff00007812 */ /* 0x020fc800078ec0ff */
[----:B------:R-:W-:-:S05]  /*c4d0*/  F2FP.F16.E4M3.UNPACK_B R0, R0 ;  /* 0x00000000ff00723e */ /* 0x000fca00020006ff */
[----:B------:R-:W-:-:S05]  /*c4e0*/  HADD2.F32 R0, -RZ, R0.H0_H0 ;  /* 0x20000000ff007230 */ /* 0x000fca0000004100 */
[----:B------:R-:W-:-:S04]  /*c4f0*/  FMUL R0, R0, UR21 ;  /* 0x0000001500007c20 */ /* 0x000fc80008400000 */
[----:B--2---:R-:W-:-:S05]  /*c500*/  FFMA R0, R2, UR20, R0 ;  /* 0x0000001402007c23 */ /* 0x004fca0008000000 */
[----:B0-----:R-:W-:-:S05]  /*c510*/  F2FP.SATFINITE.E4M3.F32.PACK_AB_MERGE_C R3, RZ, R0, RZ ;  /* 0x00000000ff03723e */ /* 0x001fca00048070ff */
[----:B------:R0:W-:Y:S01]  /*c520*/  STG.E.U8 desc[UR14][R28.64+0x79], R3 ;  /* 0x000079031c007986 */ /* 0x0001e2000c10110e */
[----:B------:R-:W-:Y:S05]  /*c530*/  BRA `(.L_x_296) ;  /* 0x0000002000887947 */ /* 0x000fea0003800000 */
.L_x_39:
[C---:B------:R-:W-:Y:S01]  /*c540*/  ISETP.GE.AND P5, PT, R42.reuse, 0x1, PT ;  /* 0x000000012a00780c */ /* 0x040fe20003fa6270 */
[----:B------:R-:W-:Y:S01]  /*c550*/  FMUL R225, R225, UR20 ;  /* 0x00000014e1e17c20 */ /* 0x000fe20008400000 */
[----:B------:R-:W2:Y:S01]  /*c560*/  LDL.LU R227, [R1+0x14] ;  /* 0x0000140001e37983 */ /* 0x000ea20000300800 */
[----:B------:R-:W-:Y:S02]  /*c570*/  ISETP.GE.AND P2, PT, R42, 0x9, PT ;  /* 0x000000092a00780c */ /* 0x000fe40003f46270 */
[C---:B------:R-:W-:Y:S02]  /*c580*/  ISETP.LT.OR P1, PT, R41.reuse, 0x2, !P5 ;  /* 0x000000022900780c */ /* 0x040fe40006f21670 */
[----:B------:R-:W-:Y:S02]  /*c590*/  F2FP.SATFINITE.E4M3.F32.PACK_AB_MERGE_C R225, RZ, R225, RZ ;  /* 0x000000e1ffe1723e */ /* 0x000fe400048070ff */
[C---:B------:R-:W-:Y:S01]  /*c5a0*/  ISETP.LT.OR P3, PT, R41.reuse, 0x1, !P5 ;  /* 0x000000012900780c */ /* 0x040fe20006f61670 */
[----:B------:R-:W-:Y:S01]  /*c5b0*/  FMUL R226, R226, UR20 ;  /* 0x00000014e2e27c20 */ /* 0x000fe20008400000 */
[----:B------:R-:W-:Y:S01]  /*c5c0*/  ISETP.LT.OR P6, PT, R41, 0x1, !P2 ;  /* 0x000000012900780c */ /* 0x000fe200057c1670 */
[----:B------:R-:W-:Y:S01]  /*c5d0*/  FMUL R223, R223, UR20 ;  /* 0x00000014dfdf7c20 */ /* 0x000fe20008400000 */
[----:B------:R-:W-:-:S05]  /*c5e0*/  FMUL R224, R224, UR20 ;  /* 0x00000014e0e07c20 */ /* 0x000fca0008400000 */
[----:B------:R-:W-:Y:S01]  /*c5f0*/  @!P1 STG.E.U8 desc[UR14][R24.64+0x1], R225 ;  /* 0x000001e118009986 */ /* 0x000fe2000c10110e */
[C---:B------:R-:W-:Y:S02]  /*c600*/  ISETP.LT.OR P1, PT, R41.reuse, 0x2, !P2 ;  /* 0x000000022900780c */ /* 0x040fe40005721670 */
[----:B------:R-:W-:Y:S02]  /*c610*/  F2FP.SATFINITE.E4M3.F32.PACK_AB_MERGE_C R33, RZ, R226, RZ ;  /* 0x000000e2ff21723e */ /* 0x000fe400048070ff */
[----:B------:R-:W-:Y:S02]  /*c620*/  F2FP.SATFINITE.E4M3.F32.PACK_AB_MERGE_C R223, RZ, R223, RZ ;  /* 0x000000dfffdf723e */ /* 0x000fe400048070ff */
[----:B------:R-:W-:Y:S01]  /*c630*/  F2FP.SATFINITE.E4M3.F32.PACK_AB_MERGE_C R35, RZ, R224, RZ ;  /* 0x000000e0ff23723e */ /* 0x000fe200048070ff */
[----:B------:R0:W-:Y:S01]  /*c640*/  @!P3 STG.E.U8 desc[UR14][R24.64], R33 ;  /* 0x000000211800b986 */ /* 0x0001e2000c10110e */
[----:B------:R-:W-:Y:S01]  /*c650*/  ISETP.LT.OR P3, PT, R41, 0x9, !P5 ;  /* 0x000000092900780c */ /* 0x000fe20006f61670 */
[----:B------:R-:W-:-:S02]  /*c660*/  FMUL R222, R222, UR20 ;  /* 0x00000014dede7c20 */ /* 0x000fc40008400000 */
[----:B------:R1:W-:Y:S01]  /*c670*/  @!P6 STG.E.U8 desc[UR14][R26.64], R35 ;  /* 0x000000231a00e986 */ /* 0x0003e2000c10110e */
[----:B------:R-:W-:-:S03]  /*c680*/  ISETP.LT.OR P6, PT, R41, 0x9, !P2 ;  /* 0x000000092900780c */ /* 0x000fc600057c1670 */
[----:B------:R-:W-:Y:S01]  /*c690*/  @!P1 STG.E.U8 desc[UR14][R26.64+0x1], R223 ;  /* 0x000001df1a009986 */ /* 0x000fe2000c10110e */
[----:B------:R-:W-:Y:S01]  /*c6a0*/  ISETP.LT.OR P1, PT, R41, 0xa, !P5 ;  /* 0x0000000a2900780c */ /* 0x000fe20006f21670 */
[----:B------:R-:W-:Y:S01]  /*c6b0*/  FMUL R221, R221, UR20 ;  /* 0x00000014dddd7c20 */ /* 0x000fe20008400000 */
[----:B------:R-:W-:Y:S01]  /*c6c0*/  FMUL R220, R220, UR20 ;  /* 0x00000014dcdc7c20 */ /* 0x000fe20008400000 */
[----:B------:R-:W-:Y:S01]  /*c6d0*/  F2FP.SATFINITE.E4M3.F32.PACK_AB_MERGE_C R37, RZ, R222, RZ ;  /* 0x000000deff25723e */ /* 0x000fe200048070ff */
[----:B------:R-:W-:Y:S01]  /*c6e0*/  FMUL R219, R219, UR20 ;  /* 0x00000014dbdb7c20 */ /* 0x000fe20008400000 */
[----:B------:R-:W-:Y:S01]  /*c6f0*/  FMUL R218, R218, UR20 ;  /* 0x00000014dada7c20 */ /* 0x000fe20008400000 */
[----:B------:R-:W-:Y:S01]  /*c700*/  F2FP.SATFINITE.E4M3.F32.PACK_AB_MERGE_C R221, RZ, R221, RZ ;  /* 0x000000ddffdd723e */ /* 0x000fe200048070ff */
[----:B------:R-:W-:Y:S01]  /*c710*/  FMUL R217, R217, UR20 ;  /* 0x00000014d9d97c20 */ /* 0x000fe20008400000 */
[----:B0-----:R-:W-:Y:S01]  /*c720*/  F2FP.SATFINITE.E4M3.F32.PACK_AB_MERGE_C R33, RZ, R220, RZ ;  /* 0x000000dcff21723e */ /* 0x001fe200048070ff */
[----:B------:R-:W-:Y:S01]  /*c730*/  @!P3 STG.E.U8 desc[UR14][R24.64+0x8], R37 ;  /* 0x000008251800b986 */ /* 0x000fe2000c10110e */
[----:B------:R-:W-:-:S03]  /*c740*/  ISETP.LT.OR P3, PT, R41, 0xa, !P2 ;  /* 0x0000000a2900780c */ /* 0x000fc60005761670 */
[----:B------:R-:W-:Y:S01]  /*c750*/  @!P1 STG.E.U8 desc[UR14][R24.64+0x9], R221 ;  /* 0x000009dd18009986 */ /* 0x000fe2000c10110e */
[----:B------:R-:W-:-:S03]  /*c760*/  ISETP.LT.OR P1, PT, R41, 0x11, !P5 ;  /* 0x000000112900780c */ /* 0x000fc60006f21670 */
[----:B------:R0:W-:Y:S01]  /*c770*/  @!P6 STG.E.U8 desc[UR14][R26.64+0x8], R33 ;  /* 0x000008211a00e986 */ /* 0x0001e2000c10110e */
[----:B------:R-:W-:Y:S02]  /*c780*/  ISETP.LT.OR P6, PT, R41, 0x12, !P5 ;  /* 0x000000122900780c */ /* 0x000fe40006fc1670 */
[----:B------:R-:W-:Y:S01]  /*c790*/  F2FP.SATFINITE.E4M3.F32.PACK_AB_MERGE_C R219, RZ, R219, RZ ;  /* 0x000000dbffdb723e */ /* 0x000fe200048070ff */
[----:B------:R-:W-:Y:S01]  /*c7a0*/  FMUL R215, R215, UR20 ;  /* 0x00000014d7d77c20 */ /* 0x000fe20008400000 */
[----:B-1----:R-:W-:Y:S01]  /*c7b0*/  F2FP.SATFINITE.E4M3.F32.PACK_AB_MERGE_C R35, RZ, R218, RZ ;  /* 0x000000daff23723e */ /* 0x002fe200048070ff */
[----:B------:R-:W-:Y:S01]  /*c7c0*/  FMUL R216, R216, UR20 ;  /* 0x00000014d8d87c20 */ /* 0x000fe20008400000 */
[----:B------:R-:W-:Y:S01]  /*c7d0*/  F2FP.SATFINITE.E4M3.F32.PACK_AB_MERGE_C R217, RZ, R217, RZ ;  /* 0x000000d9ffd9723e */ /* 0x000fe200048070ff */
[----:B------:R-:W-:Y:S01]  /*c7e0*/  @!P3 STG.E.U8 desc[UR14][R26.64+0x9], R219 ;  /* 0x000009db1a00b986 */ /* 0x000fe2000c10110e */
[----:B------:R-:W-:-:S03]  /*c7f0*/  ISETP.LT.OR P3, PT, R41, 0x12, !P2 ;  /* 0x000000122900780c */ /* 0x000fc60005761670 */
[----:B------:R1:W-:Y:S01]  /*c800*/  @!P1 STG.E.U8 desc[UR14][R24.64+0x10], R35 ;  /* 0x0000102318009986 */ /* 0x0003e2000c10110e */
[----:B------:R-:W-:-:S03]  /*c810*/  ISETP.LT.OR P1, PT, R41, 0x11, !P2 ;  /* 0x000000112900780c */ /* 0x000fc60005721670 */
[----:B------:R-:W-:Y:S01]  /*c820*/  @!P6 STG.E.U8 desc[UR14][R24.64+0x11], R217 ;  /* 0x000011d91800e986 */ /* 0x000fe2000c10110e */
[----:B------:R-:W-:Y:S01]  /*c830*/  ISETP.LT.OR P6, PT, R41, 0x19, !P5 ;  /* 0x000000192900780c */ /* 0x000fe20006fc1670 */
[----:B------:R-:W-:Y:S01]  /*c840*/  FMUL R214, R214, UR20 ;  /* 0x00000014d6d67c20 */ /* 0x000fe20008400000 */
[----:B------:R-:W-:Y:S01]  /*c850*/  F2FP.SATFINITE.E4M3.F32.PACK_AB_MERGE_C R215, RZ, R215, RZ ;  /* 0x000000d7ffd7723e */ /* 0x000fe200048070ff */
[----:B------:R-:W-:Y:S01]  /*c860*/  FMUL R213, R213, UR20 ;  /* 0x00000014d5d57c20 */ /* 0x000fe20008400000 */
[----:B0-----:R-:W-:Y:S01]  /*c870*/  F2FP.SATFINITE.E4M3.F32.PACK_AB_MERGE_C R33, RZ, R216, RZ ;  /* 0x000000d8ff21723e */ /* 0x001fe200048070ff */
[----:B------:R-:W-:Y:S01]  /*c880*/  FMUL R212, R212, UR20 ;  /* 0x00000014d4d47c20 */ /* 0x000fe20008400000 */
[----:B------:R-:W-:Y:S01]  /*c890*/  F2FP.SATFINITE.E4M3.F32.PACK_AB_MERGE_C R37, RZ, R214, RZ ;  /* 0x000000d6ff25723e */ /* 0x000fe200048070ff */
[----:B------:R-:W-:Y:S01]  /*c8a0*/  @!P3 STG.E.U8 desc[UR14][R26.64+0x11], R215 ;  /* 0x000011d71a00b986 */ /* 0x000fe2000c10110e */
[----:B------:R-:W-:-:S03]  /*c8b0*/  ISETP.LT.OR P3, PT, R41, 0x1a, !P5 ;  /* 0x0000001a2900780c */ /* 0x000fc60006f61670 */
[----:B------:R0:W-:Y:S01]  /*c8c0*/  @!P1 STG.E.U8 desc[UR14][R26.64+0x10], R33 ;  /* 0x000010211a009986 */ /* 0x0001e2000c10110e */
[----:B------:R-:W-:-:S03]  /*c8d0*/  ISETP.LT.OR P1, PT, R41, 0x19, !P2 ;  /* 0x000000192900780c */ /* 0x000fc60005721670 */
[----:B------:R3:W-:Y:S01]  /*c8e0*/  @!P6 STG.E.U8 desc[UR14][R24.64+0x18], R37 ;  /* 0x000018251800e986 */ /* 0x0007e2000c10110e */
[----:B------:R-:W-:Y:S01]  /*c8f0*/  ISETP.LT.OR P6, PT, R41, 0x1a, !P2 ;  /* 0x0000001a2900780c */ /* 0x000fe200057c1670 */
[----:B------:R-:W-:Y:S01]  /*c900*/  FMUL R211, R211, UR20 ;  /* 0x00000014d3d37c20 */ /* 0x000fe20008400000 */
        /* <DEDUP_REMOVED lines=16> */
[----:B---3--:R-:W-:Y:S01]  /*ca10*/  F2FP.SATFINITE.E4M3.F32.PACK_AB_MERGE_C R37, RZ, R208, RZ ;  /* 0x000000d0ff25723e */ /* 0x008fe200048070ff */
        /* <DEDUP_REMOVED lines=42> */
[----:B------:R-:W-:Y:S02]  /*ccc0*/  FMUL R196, R196, UR20 ;  /* 0x00000014c4c47c20 */ /* 0x000fe40008400000 */
[----:B------:R-:W4:Y:S01]  /*ccd0*/  LDL.LU R225, [R1+0x10] ;  /* 0x0000100001e17983 */ /* 0x000f220000300800 */
[----:B------:R-:W-:-:S03]  /*cce0*/  F2FP.SATFINITE.E4M3.F32.PACK_AB_MERGE_C R197, RZ, R197, RZ ;  /* 0x000000c5ffc5723e */ /* 0x000fc600048070ff */
[----:B------:R-:W2:Y:S01]  /*ccf0*/  LDL.LU R226, [R1+0xc] ;  /* 0x00000c0001e27983 */ /* 0x000ea20000300800 */
[----:B0-----:R-:W-:-:S03]  /*cd00*/  F2FP.SATFINITE.E4M3.F32.PACK_AB_MERGE_C R33, RZ, R198, RZ ;  /* 0x000000c6ff21723e */ /* 0x001fc600048070ff */
[----:B------:R-:W4:Y:S01]  /*cd10*/  LDL.LU R224, [R1+0x8] ;  /* 0x0000080001e07983 */ /* 0x000f220000300800 */
[----:B---3--:R-:W-:-:S03]  /*cd20*/  F2FP.SATFINITE.E4M3.F32.PACK_AB_MERGE_C R37, RZ, R196, RZ ;  /* 0x000000c4ff25723e */ /* 0x008fc600048070ff */
[----:B------:R-:W3:Y:S04]  /*cd30*/  LDL.LU R223, [R1] ;  /* 0x0000000001df7983 */ /* 0x000ee80000300800 */
[----:B------:R-:W2:Y:S04]  /*cd40*/  LDL.LU R222, [R1+0x18] ;  /* 0x0000180001de7983 */ /* 0x000ea80000300800 */
[----:B------:R-:W2:Y:S01]  /*cd50*/  LDL.LU R220, [R1+0x4] ;  /* 0x0000040001dc7983 */ /* 0x000ea20000300800 */
[----:B------:R-:W-:Y:S01]  /*cd60*/  FMUL R195, R195, UR20 ;  /* 0x00000014c3c37c20 */ /* 0x000fe20008400000 */
[----:B------:R-:W-:Y:S01]  /*cd70*/  FMUL R194, R194, UR20 ;  /* 0x00000014c2c27c20 */ /* 0x000fe20008400000 */
[----:B------:R-:W-:Y:S01]  /*cd80*/  FMUL R193, R193, UR20 ;  /* 0x00000014c1c17c20 */ /* 0x000fe20008400000 */
[----:B------:R-:W-:Y:S01]  /*cd90*/  @!P3 STG.E.U8 desc[UR14][R24.64+0x39], R197 ;  /* 0x000039c51800b986 */ /* 0x000fe2000c10110e */
[----:B------:R-:W-:Y:S01]  /*cda0*/  ISETP.LT.OR P3, PT, R41, 0x3a, !P2 ;  /* 0x0000003a2900780c */ /* 0x000fe20005761670 */
[----:B------:R-:W-:Y:S01]  /*cdb0*/  FMUL R191, R191, UR20 ;  /* 0x00000014bfbf7c20 */ /* 0x000fe20008400000 */
[----:B------:R-:W-:Y:S01]  /*cdc0*/  F2FP.SATFINITE.E4M3.F32.PACK_AB_MERGE_C R195, RZ, R195, RZ ;  /* 0x000000c3ffc3723e */ /* 0x000fe200048070ff */
[----:B------:R0:W-:Y:S01]  /*cdd0*/  @!P1 STG.E.U8 desc[UR14][R24.64+0x38], R33 ;  /* 0x0000382118009986 */ /* 0x0001e2000c10110e */
[C---:B------:R-:W-:Y:S01]  /*cde0*/  ISETP.LT.OR P1, PT, R41.reuse, 0x41, !P5 ;  /* 0x000000412900780c */ /* 0x040fe20006f21670 */
[----:B------:R-:W-:Y:S01]  /*cdf0*/  FMUL R192, R192, UR20 ;  /* 0x00000014c0c07c20 */ /* 0x000fe20008400000 */
[----:B-1----:R-:W-:Y:S01]  /*ce00*/  F2FP.SATFINITE.E4M3.F32.PACK_AB_MERGE_C R35, RZ, R194, RZ ;  /* 0x000000c2ff23723e */ /* 0x002fe200048070ff */
[----:B------:R1:W-:Y:S01]  /*ce10*/  @!P6 STG.E.U8 desc[UR14][R26.64+0x38], R37 ;  /* 0x000038251a00e986 */ /* 0x0003e2000c10110e */
[----:B------:R-:W-:Y:S01]  /*ce20*/  ISETP.LT.OR P6, PT, R41, 0x42, !P5 ;  /* 0x000000422900780c */ /* 0x000fe20006fc1670 */
[----:B------:R-:W-:Y:S01]  /*ce30*/  FMUL R190, R190, UR20 ;  /* 0x00000014bebe7c20 */ /* 0x000fe20008400000 */
[----:B------:R-:W-:Y:S01]  /*ce40*/  F2FP.SATFINITE.E4M3.F32.PACK_AB_MERGE_C R193, RZ, R193, RZ ;  /* 0x000000c1ffc1723e */ /* 0x000fe200048070ff */
[----:B------:R-:W-:Y:S01]  /*ce50*/  FMUL R189, R189, UR20 ;  /* 0x00000014bdbd7c20 */ /* 0x000fe20008400000 */
[----:B------:R-:W-:Y:S01]  /*ce60*/  F2FP.SATFINITE.E4M3.F32.PACK_AB_MERGE_C R191, RZ, R191, RZ ;  /* 0x000000bfffbf723e */ /* 0x000fe200048070ff */
[----:B------:R-:W-:Y:S01]  /*ce70*/  @!P3 STG.E.U8 desc[UR14][R26.64+0x39], R195 ;  /* 0x000039c31a00b986 */ /* 0x000fe2000c10110e */
[C---:B------:R-:W-:Y:S01]  /*ce80*/  ISETP.LT.OR P3, PT, R41.reuse, 0x42, !P2 ;  /* 0x000000422900780c */ /* 0x040fe20005761670 */
[----:B------:R-:W-:Y:S01]  /*ce90*/  FMUL R188, R188, UR20 ;  /* 0x00000014bcbc7c20 */ /* 0x000fe20008400000 */
[----:B0-----:R-:W-:Y:S01]  /*cea0*/  F2FP.SATFINITE.E4M3.F32.PACK_AB_MERGE_C R33, RZ, R192, RZ ;  /* 0x000000c0ff21723e */ /* 0x001fe200048070ff */
[----:B------:R0:W-:Y:S01]  /*ceb0*/  @!P1 STG.E.U8 desc[UR14][R24.64+0x40], R35 ;  /* 0x0000402318009986 */ /* 0x0001e2000c10110e */
[----:B------:R-:W-:Y:S01]  /*cec0*/  ISETP.LT.OR P1, PT, R41, 0x41, !P2 ;  /* 0x000000412900780c */ /* 0x000fe20005721670 */
[----:B------:R-:W-:Y:S01]  /*ced0*/  FMUL R187, R187, UR20 ;  /* 0x00000014bbbb7c20 */ /* 0x000fe20008400000 */
[----:B-1----:R-:W-:Y:S01]  /*cee0*/  F2FP.SATFINITE.E4M3.F32.PACK_AB_MERGE_C R37, RZ, R190, RZ ;  /* 0x000000beff25723e */ /* 0x002fe200048070ff */
[----:B------:R-:W-:Y:S01]  /*cef0*/  @!P6 STG.E.U8 desc[UR14][R24.64+0x41], R193 ;  /* 0x000041c11800e986 */ /* 0x000fe2000c10110e */
        /* <DEDUP_REMOVED lines=12> */
[----:B------:R-:W-:Y:S01]  /*cfc0*/  F2FP.SATFINITE.E4M3.F32.PACK_AB_MERGE_C R185, RZ, R185, RZ ;  /* 0x000000b9ffb9723e */ /* 0x000fe200048070ff */
[----:B------:R1:W-:Y:S01]  /*cfd0*/  @!P6 STG.E.U8 desc[UR14][R24.64+0x48], R37 ;  /* 0x000048251800e986 */ /* 0x0003e2000c10110e */
[----:B------:R-:W-:Y:S01]  /*cfe0*/  ISETP.LT.OR P6, PT, R41, 0x4a, !P2 ;  /* 0x0000004a2900780c */ /* 0x000fe200057c1670 */
[----:B------:R-:W-:Y:S01]  /*cff0*/  FMUL R182, R182, UR20 ;  /* 0x00000014b6b67c20 */ /* 0x000fe20008400000 */
[----:B------:R-:W-:Y:S01]  /*d000*/  FMUL R181, R181, UR20 ;  /* 0x00000014b5b57c20 */ /* 0x000fe20008400000 */
[----:B------:R-:W-:Y:S01]  /*d010*/  F2FP.SATFINITE.E4M3.F32.PACK_AB_MERGE_C R183, RZ, R183, RZ ;  /* 0x000000b7ffb7723e */ /* 0x000fe200048070ff */
[----:B------:R-:W-:Y:S01]  /*d020*/  FMUL R180, R180, UR20 ;  /* 0x00000014b4b47c20 */ /* 0x000fe20008400000 */
[----:B------:R-:W-:Y:S01]  /*d030*/  @!P3 STG.E.U8 desc[UR14][R24.64+0x49], R189 ;  /* 0x000049bd1800b986 */ /* 0x000fe2000c10110e */
[----:B------:R-:W-:Y:S01]  /*d040*/  ISETP.LT.OR P3, PT, R41, 0x52, !P5 ;  /* 0x000000522900780c */ /* 0x000fe20006f61670 */
[----:B------:R-:W-:Y:S01]  /*d050*/  FMUL R179, R179, UR20 ;  /* 0x00000014b3b37c20 */ /* 0x000fe20008400000 */
[----:B0-----:R-:W-:Y:S01]  /*d060*/  F2FP.SATFINITE.E4M3.F32.PACK_AB_MERGE_C R33, RZ, R186, RZ ;  /* 0x000000baff21723e */ /* 0x001fe200048070ff */
[----:B------:R0:W-:Y:S01]  /*d070*/  @!P1 STG.E.U8 desc[UR14][R26.64+0x48], R35 ;  /* 0x000048231a009986 */ /* 0x0001e2000c10110e */
[C---:B------:R-:W-:Y:S01]  /*d080*/  ISETP.LT.OR P1, PT, R41.reuse, 0x51, !P5 ;  /* 0x000000512900780c */ /* 0x040fe20006f21670 */
        /* <DEDUP_REMOVED lines=13> */
[C---:B------:R-:W-:Y:S01]  /*d160*/  ISETP.LT.OR P1, PT, R41.reuse, 0x59, !P5 ;  /* 0x000000592900780c */ /* 0x040fe20006f21670 */
[----:B------:R-:W-:Y:S01]  /*d170*/  FMUL R174, R174, UR20 ;  /* 0x00000014aeae7c20 */ /* 0x000fe20008400000 */
[----:B------:R-:W-:Y:S01]  /*d180*/  F2FP.SATFINITE.E4M3.F32.PACK_AB_MERGE_C R177, RZ, R177, RZ ;  /* 0x000000b1ffb1723e */ /* 0x000fe200048070ff */
[----:B------:R1:W-:Y:S01]  /*d190*/  @!P6 STG.E.U8 desc[UR14][R26.64+0x50], R37 ;  /* 0x000050251a00e986 */ /* 0x0003e2000c10110e */
[----:B------:R-:W-:Y:S01]  /*d1a0*/  ISETP.LT.OR P6, PT, R41, 0x5a, !P5 ;  /* 0x0000005a2900780c */ /* 0x000fe20006fc1670 */
[----:B------:R-:W-:Y:S01]  /*d1b0*/  FMUL R173, R173, UR20 ;  /* 0x00000014adad7c20 */ /* 0x000fe20008400000 */
[----:B------:R-:W-:Y:S01]  /*d1c0*/  F2FP.SATFINITE.E4M3.F32.PACK_AB_MERGE_C R175, RZ, R175, RZ ;  /* 0x000000afffaf723e */ /* 0x000fe200048070ff */
[----:B------:R-:W-:Y:S01]  /*d1d0*/  FMUL R172, R172, UR20 ;  /* 0x00000014acac7c20 */ /* 0x000fe20008400000 */
[----:B------:R-:W-:Y:S01]  /*d1e0*/  FMUL R171, R171, UR20 ;  /* 0x00000014abab7c20 */ /* 0x000fe20008400000 */
        /* <DEDUP_REMOVED lines=42> */
[----:B------:R1:W-:Y:S01]  /*d490*/  @!P3 STG.E.U8 desc[UR14][R24.64+0x68], R33 ;  /* 0x000068211800b986 */ /* 0x0003e2000c10110e */
[----:B------:R-:W-:Y:S01]  /*d4a0*/  ISETP.LT.OR P3, PT, R41, 0x6a, !P2 ;  /* 0x0000006a2900780c */ /* 0x000fe20005761670 */
[----:B------:R-:W-:Y:S01]  /*d4b0*/  FMUL R158, R158, UR20 ;  /* 0x000000149e9e7c20 */ /* 0x000fe20008400000 */
[----:B0-----:R-:W-:Y:S01]  /*d4c0*/  F2FP.SATFINITE.E4M3.F32.PACK_AB_MERGE_C R35, RZ, R170, RZ ;  /* 0x000000aaff23723e */ /* 0x001fe200048070ff */
[----:B------:R-:W-:Y:S01]  /*d4d0*/  FMUL R157, R157, UR20 ;  /* 0x000000149d9d7c20 */ /* 0x000fe20008400000 */
[----:B------:R-:W-:Y:S01]  /*d4e0*/  F2FP.SATFINITE.E4M3.F32.PACK_AB_MERGE_C R159, RZ, R159, RZ ;  /* 0x0000009fff9f723e */ /* 0x000fe200048070ff */
[----:B------:R-:W-:Y:S01]  /*d4f0*/  FMUL R156, R156, UR20 ;  /* 0x000000149c9c7c20 */ /* 0x000fe20008400000 */
[----:B------:R-:W-:Y:S01]  /*d500*/  FMUL R155, R155, UR20 ;  /* 0x000000149b9b7c20 */ /* 0x000fe20008400000 */
[----:B------:R-:W-:Y:S01]  /*d510*/  @!P6 STG.E.U8 desc[UR14][R24.64+0x69], R173 ;  /* 0x000069ad1800e986 */ /* 0x000fe2000c10110e */
[----:B------:R-:W-:Y:S01]  /*d520*/  ISETP.LT.OR P6, PT, R41, 0x71, !P5 ;  /* 0x000000712900780c */ /* 0x000fe20006fc1670 */
[----:B------:R-:W-:Y:S01]  /*d530*/  FMUL R153, R153, UR20 ;  /* 0x0000001499997c20 */ /* 0x000fe20008400000 */
[----:B------:R-:W-:Y:S01]  /*d540*/  F2FP.SATFINITE.E4M3.F32.PACK_AB_MERGE_C R157, RZ, R157, RZ ;  /* 0x0000009dff9d723e */ /* 0x000fe200048070ff */
[----:B------:R-:W-:Y:S01]  /*d550*/  @!P1 STG.E.U8 desc[UR14][R26.64+0x68], R37 ;  /* 0x000068251a009986 */ /* 0x000fe2000c10110e */
        /* <DEDUP_REMOVED lines=12> */
[----:B------:R-:W-:Y:S01]  /*d620*/  FMUL R21, R21, UR20 ;  /* 0x0000001415157c20 */ /* 0x000fe20008400000 */
[----:B------:R-:W-:Y:S01]  /*d630*/  @!P1 STG.E.U8 desc[UR14][R24.64+0x71], R169 ;  /* 0x000071a918009986 */ /* 0x000fe2000c10110e */
[----:B------:R-:W-:Y:S01]  /*d640*/  ISETP.LT.OR P1, PT, R41, 0x79, !P5 ;  /* 0x000000792900780c */ /* 0x000fe20006f21670 */
[----:B------:R-:W-:Y:S01]  /*d650*/  FMUL R19, R19, UR20 ;  /* 0x0000001413137c20 */ /* 0x000fe20008400000 */
[C---:B------:R-:W-:Y:S01]  /*d660*/  ISETP.LT.OR P5, PT, R41.reuse, 0x7a, !P5 ;  /* 0x0000007a2900780c */ /* 0x040fe20006fa1670 */
[----:B------:R1:W-:Y:S01]  /*d670*/  @!P3 STG.E.U8 desc[UR14][R26.64+0x70], R33 ;  /* 0x000070211a00b986 */ /* 0x0003e2000c10110e */
[C---:B------:R-:W-:Y:S01]  /*d680*/  ISETP.LT.OR P3, PT, R41.reuse, 0x79, !P2 ;  /* 0x000000792900780c */ /* 0x040fe20005761670 */
[----:B------:R-:W-:Y:S01]  /*d690*/  FMUL R20, R20, UR20 ;  /* 0x0000001414147c20 */ /* 0x000fe20008400000 */
[----:B------:R-:W-:Y:S01]  /*d6a0*/  ISETP.LT.OR P2, PT, R41, 0x7a, !P2 ;  /* 0x0000007a2900780c */ /* 0x000fe20005741670 */
[----:B------:R-:W-:Y:S01]  /*d6b0*/  FMUL R18, R18, UR20 ;  /* 0x0000001412127c20 */ /* 0x000fe20008400000 */
[----:B0-----:R-:W-:Y:S01]  /*d6c0*/  F2FP.SATFINITE.E4M3.F32.PACK_AB_MERGE_C R35, RZ, R166, RZ ;  /* 0x000000a6ff23723e */ /* 0x001fe200048070ff */
[----:B------:R-:W-:Y:S01]  /*d6d0*/  @!P6 STG.E.U8 desc[UR14][R26.64+0x71], R167 ;  /* 0x000071a71a00e986 */ /* 0x000fe2000c10110e */
[----:B------:R-:W-:Y:S01]  /*d6e0*/  F2FP.SATFINITE.E4M3.F32.PACK_AB_MERGE_C R23, RZ, R23, RZ ;  /* 0x00000017ff17723e */ /* 0x000fe200048070ff */
[----:B------:R-:W-:Y:S01]  /*d6f0*/  FMUL R17, R17, UR20 ;  /* 0x0000001411117c20 */ /* 0x000fe20008400000 */
[----:B------:R-:W-:Y:S01]  /*d700*/  F2FP.SATFINITE.E4M3.F32.PACK_AB_MERGE_C R21, RZ, R21, RZ ;  /* 0x00000015ff15723e */ /* 0x000fe200048070ff */
[----:B------:R0:W-:Y:S01]  /*d710*/  @!P1 STG.E.U8 desc[UR14][R24.64+0x78], R35 ;  /* 0x0000782318009986 */ /* 0x0001e2000c10110e */
[----:B------:R-:W-:Y:S01]  /*d720*/  ISETP.GE.AND P1, PT, R42, 0x81, PT ;  /* 0x000000812a00780c */ /* 0x000fe20003f26270 */
[----:B------:R-:W-:Y:S01]  /*d730*/  FMUL R16, R16, UR20 ;  /* 0x0000001410107c20 */ /* 0x000fe20008400000 */
[----:B-1----:R-:W-:Y:S01]  /*d740*/  F2FP.SATFINITE.E4M3.F32.PACK_AB_MERGE_C R33, RZ, R164, RZ ;  /* 0x000000a4ff21723e */ /* 0x002fe200048070ff */
[----:B------:R1:W-:Y:S01]  /*d750*/  @!P5 STG.E.U8 desc[UR14][R24.64+0x79], R165 ;  /* 0x000079a51800d986 */ /* 0x0003e2000c10110e */
[----:B------:R-:W-:Y:S01]  /*d760*/  ISETP.LT.OR P5, PT, R41, 0x1, !P1 ;  /* 0x000000012900780c */ /* 0x000fe20004fa1670 */
[----:B------:R-:W-:Y:S01]  /*d770*/  FMUL R15, R15, UR20 ;  /* 0x000000140f0f7c20 */ /* 0x000fe20008400000 */
[----:B------:R-:W-:Y:S01]  /*d780*/  ISETP.LT.OR P6, PT, R41, 0x2, !P1 ;  /* 0x000000022900780c */ /* 0x000fe20004fc1670 */
[----:B------:R1:W-:Y:S01]  /*d790*/  @!P3 STG.E.U8 desc[UR14][R26.64+0x78], R33 ;  /* 0x000078211a00b986 */ /* 0x0003e2000c10110e */
[----:B------:R-:W-:Y:S01]  /*d7a0*/  ISETP.GE.AND P3, PT, R42, 0x89, PT ;  /* 0x000000892a00780c */ /* 0x000fe20003f66270 */
[----:B------:R-:W-:Y:S01]  /*d7b0*/  FMUL R13, R13, UR20 ;  /* 0x000000140d0d7c20 */ /* 0x000fe20008400000 */
[----:B------:R-:W-:Y:S01]  /*d7c0*/  F2FP.SATFINITE.E4M3.F32.PACK_AB_MERGE_C R19, RZ, R19, RZ ;  /* 0x00000013ff13723e */ /* 0x000fe200048070ff */
[----:B------:R1:W-:Y:S01]  /*d7d0*/  @!P2 STG.E.U8 desc[UR14][R26.64+0x79], R163 ;  /* 0x000079a31a00a986 */ /* 0x0003e2000c10110e */
[----:B0-----:R-:W-:Y:S01]  /*d7e0*/  F2FP.SATFINITE.E4M3.F32.PACK_AB_MERGE_C R35, RZ, R162, RZ ;  /* 0x000000a2ff23723e */ /* 0x001fe200048070ff */
[----:B------:R-:W-:Y:S01]  /*d7f0*/  FMUL R14, R14, UR20 ;  /* 0x000000140e0e7c20 */ /* 0x000fe20008400000 */
[C---:B------:R-:W-:Y:S01]  /*d800*/  ISETP.LT.OR P2, PT, R41.reuse, 0x1, !P3 ;  /* 0x000000012900780c */ /* 0x040fe20005f41670 */
[----:B------:R-:W-:Y:S01]  /*d810*/  FMUL R12, R12, UR20 ;  /* 0x000000140c0c7c20 */ /* 0x000fe20008400000 */
[----:B-1----:R-:W-:Y:S01]  /*d820*/  F2FP.SATFINITE.E4M3.F32.PACK_AB_MERGE_C R25, RZ, R160, RZ ;  /* 0x000000a0ff19723e */ /* 0x002fe200048070ff */
[----:B------:R-:W-:Y:S01]  /*d830*/  @!P5 STG.E.U8 desc[UR14][R30.64], R35 ;  /* 0x000000231e00d986 */ /* 0x000fe2000c10110e */
[----:B------:R-:W-:Y:S01]  /*d840*/  ISETP.LT.OR P5, PT, R41, 0x2, !P3 ;  /* 0x000000022900780c */ /* 0x000fe20005fa1670 */
[----:B------:R-:W-:Y:S01]  /*d850*/  FMUL R11, R11, UR20 ;  /* 0x000000140b0b7c20 */ /* 0x000fe20008400000 */
[----:B------:R-:W-:Y:S01]  /*d860*/  F2FP.SATFINITE.E4M3.F32.PACK_AB_MERGE_C R33, RZ, R156, RZ ;  /* 0x0000009cff21723e */ /* 0x000fe200048070ff */
        /* <DEDUP_REMOVED lines=9> */
[----:B------:R-:W-:Y:S01]  /*d900*/  F2FP.SATFINITE.E4M3.F32.PACK_AB_MERGE_C R15, RZ, R15, RZ ;  /* 0x0000000fff0f723e */ /* 0x000fe200048070ff */
[----:B------:R-:W-:Y:S01]  /*d910*/  @!P5 STG.E.U8 desc[UR14][R28.64+0x1], R159 ;  /* 0x0000019f1c00d986 */ /* 0x000fe2000c10110e */
        /* <DEDUP_REMOVED lines=8> */
[----:B0-----:R-:W-:Y:S01]  /*d9a0*/  F2FP.SATFINITE.E4M3.F32.PACK_AB_MERGE_C R25, RZ, R154, RZ ;  /* 0x0000009aff19723e */ /* 0x001fe200048070ff */
[----:B------:R-:W-:Y:S01]  /*d9b0*/  FMUL R3, R3, UR20 ;  /* 0x0000001403037c20 */ /* 0x000fe20008400000 */
[----:B------:R-:W-:Y:S01]  /*d9c0*/  F2FP.SATFINITE.E4M3.F32.PACK_AB_MERGE_C R9, RZ, R9, RZ ;  /* 0x00000009ff09723e */ /* 0x000fe200048070ff */
[----:B------:R-:W-:Y:S01]  /*d9d0*/  FMUL R4, R4, UR20 ;  /* 0x0000001404047c20 */ /* 0x000fe20008400000 */
[----:B------:R-:W-:Y:S01]  /*d9e0*/  F2FP.SATFINITE.E4M3.F32.PACK_AB_MERGE_C R7, RZ, R7, RZ ;  /* 0x00000007ff07723e */ /* 0x000fe200048070ff */
[----:B------:R-:W-:Y:S01]  /*d9f0*/  @!P5 STG.E.U8 desc[UR14][R30.64+0x9], R157 ;  /* 0x0000099d1e00d986 */ /* 0x000fe2000c10110e */
[C---:B------:R-:W-:Y:S01]  /*da00*/  ISETP.LT.OR P5, PT, R41.reuse, 0x12, !P1 ;  /* 0x000000122900780c */ /* 0x040fe20004fa1670 */
[----:B-----5:R-:W-:Y:S01]  /*da10*/  FMUL R0, R0, UR20 ;  /* 0x0000001400007c20 */ /* 0x020fe20008400000 */
[----:B-1----:R-:W-:Y:S01]  /*da20*/  F2FP.SATFINITE.E4M3.F32.PACK_AB_MERGE_C R27, RZ, R152, RZ ;  /* 0x00000098ff1b723e */ /* 0x002fe200048070ff */
[----:B------:R0:W-:Y:S01]  /*da30*/  @!P2 STG.E.U8 desc[UR14][R28.64+0x8], R33 ;  /* 0x000008211c00a986 */ /* 0x0001e2000c10110e */
[C---:B------:R-:W-:Y:S01]  /*da40*/  ISETP.LT.OR P2, PT, R41.reuse, 0x11, !P1 ;  /* 0x000000112900780c */ /* 0x040fe20004f41670 */
[----:B------:R-:W-:Y:S01]  /*da50*/  FMUL R2, R2, UR20 ;  /* 0x0000001402027c20 */ /* 0x000fe20008400000 */
[----:B------:R-:W-:Y:S01]  /*da60*/  F2FP.SATFINITE.E4M3.F32.PACK_AB_MERGE_C R5, RZ, R5, RZ ;  /* 0x00000005ff05723e */ /* 0x000fe200048070ff */
[----:B------:R-:W-:Y:S01]  /*da70*/  @!P6 STG.E.U8 desc[UR14][R28.64+0x9], R155 ;  /* 0x0000099b1c00e986 */ /* 0x000fe2000c10110e */
[----:B------:R-:W-:-:S05]  /*da80*/  ISETP.LT.OR P6, PT, R41, 0x11, !P3 ;  /* 0x000000112900780c */ /* 0x000fca0005fc1670 */
[----:B------:R-:W-:Y:S01]  /*da90*/  @!P5 STG.E.U8 desc[UR14][R30.64+0x11], R153 ;  /* 0x000011991e00d986 */ /* 0x000fe2000c10110e */
[C---:B------:R-:W-:Y:S02]  /*daa0*/  ISETP.LT.OR P5, PT, R41.reuse, 0x12, !P3 ;  /* 0x000000122900780c */ /* 0x040fe40005fa1670 */
[----:B0-----:R-:W-:Y:S01]  /*dab0*/  F2FP.SATFINITE.E4M3.F32.PACK_AB_MERGE_C R33, RZ, R22, RZ ;  /* 0x00000016ff21723e */ /* 0x001fe200048070ff */
[----:B------:R0:W-:Y:S01]  /*dac0*/  @!P2 STG.E.U8 desc[UR14][R30.64+0x10], R25 ;  /* 0x000010191e00a986 */ /* 0x0001e2000c10110e */
[----:B------:R-:W-:-:S03]  /*dad0*/  ISETP.LT.OR P2, PT, R41, 0x19, !P1 ;  /* 0x000000192900780c */ /* 0x000fc60004f41670 */
[----:B------:R-:W-:Y:S01]  /*dae0*/  @!P6 STG.E.U8 desc[UR14][R28.64+0x10], R27 ;  /* 0x0000101b1c00e986 */ /* 0x000fe2000c10110e */
[----:B------:R-:W-:-:S05]  /*daf0*/  ISETP.LT.OR P6, PT, R41, 0x1a, !P1 ;  /* 0x0000001a2900780c */ /* 0x000fca0004fc1670 */
[----:B------:R1:W-:Y:S01]  /*db00*/  @!P5 STG.E.U8 desc[UR14][R28.64+0x11], R23 ;  /* 0x000011171c00d986 */ /* 0x0003e2000c10110e */
[C---:B------:R-:W-:Y:S02]  /*db10*/  ISETP.LT.OR P5, PT, R41.reuse, 0x1a, !P3 ;  /* 0x0000001a2900780c */ /* 0x040fe40005fa1670 */
[----:B0-----:R-:W-:Y:S01]  /*db20*/  F2FP.SATFINITE.E4M3.F32.PACK_AB_MERGE_C R25, RZ, R20, RZ ;  /* 0x00000014ff19723e */ /* 0x001fe200048070ff */
[----:B------:R-:W-:Y:S01]  /*db30*/  @!P2 STG.E.U8 desc[UR14][R30.64+0x18], R33 ;  /* 0x000018211e00a986 */ /* 0x000fe2000c10110e */
[----:B------:R-:W-:-:S03]  /*db40*/  ISETP.LT.OR P2, PT, R41, 0x19, !P3 ;  /* 0x000000192900780c */ /* 0x000fc60005f41670 */
[----:B------:R0:W-:Y:S01]  /*db50*/  @!P6 STG.E.U8 desc[UR14][R30.64+0x19], R21 ;  /* 0x000019151e00e986 */ /* 0x0001e2000c10110e */
[----:B------:R-:W-:Y:S02]  /*db60*/  ISETP.LT.OR P6, PT, R41, 0x21, !P1 ;  /* 0x000000212900780c */ /* 0x000fe40004fc1670 */
[----:B-1----:R-:W-:-:S03]  /*db70*/  F2FP.SATFINITE.E4M3.F32.PACK_AB_MERGE_C R23, RZ, R18, RZ ;  /* 0x00000012ff17723e */ /* 0x002fc600048070ff */
[----:B------:R1:W-:Y:S01]  /*db80*/  @!P5 STG.E.U8 desc[UR14][R28.64+0x19], R19 ;  /* 0x000019131c00d986 */ /* 0x0003e2000c10110e */
[----:B------:R-:W-:-:S03]  /*db90*/  ISETP.LT.OR P5, PT, R41, 0x22, !P1 ;  /* 0x000000222900780c */ /* 0x000fc60004fa1670 */
[----:B------:R-:W-:Y:S01]  /*dba0*/  @!P2 STG.E.U8 desc[UR14][R28.64+0x18], R25 ;  /* 0x000018191c00a986 */ /* 0x000fe2000c10110e */
[C---:B------:R-:W-:Y:S02]  /*dbb0*/  ISETP.LT.OR P2, PT, R41.reuse, 0x21, !P3 ;  /* 0x000000212900780c */ /* 0x040fe40005f41670 */
[----:B0-----:R-:W-:Y:S01]  /*dbc0*/  F2FP.SATFINITE.E4M3.F32.PACK_AB_MERGE_C R21, RZ, R16, RZ ;  /* 0x00000010ff15723e */ /* 0x001fe200048070ff */
[----:B------:R-:W-:Y:S01]  /*dbd0*/  @!P6 STG.E.U8 desc[UR14][R30.64+0x20], R23 ;  /* 0x000020171e00e986 */ /* 0x000fe2000c10110e */
[----:B------:R-:W-:Y:S02]  /*dbe0*/  ISETP.LT.OR P6, PT, R41, 0x22, !P3 ;  /* 0x000000222900780c */ /* 0x000fe40005fc1670 */
[----:B-1----:R-:W-:-:S03]  /*dbf0*/  F2FP.SATFINITE.E4M3.F32.PACK_AB_MERGE_C R19, RZ, R14, RZ ;  /* 0x0000000eff13723e */ /* 0x002fc600048070ff */
[----:B------:R0:W-:Y:S01]  /*dc00*/  @!P5 STG.E.U8 desc[UR14][R30.64+0x21], R17 ;  /* 0x000021111e00d986 */ /* 0x0001e2000c10110e */
[----:B------:R-:W-:-:S03]  /*dc10*/  ISETP.LT.OR P5, PT, R41, 0x2a, !P1 ;  /* 0x0000002a2900780c */ /* 0x000fc60004fa1670 */
[----:B------:R-:W-:Y:S01]  /*dc20*/  @!P2 STG.E.U8 desc[UR14][R28.64+0x20], R21 ;  /* 0x000020151c00a986 */ /* 0x000fe2000c10110e */
[----:B------:R-:W-:-:S03]  /*dc30*/  ISETP.LT.OR P2, PT, R41, 0x29, !P1 ;  /* 0x000000292900780c */ /* 0x000fc60004f41670 */
[----:B------:R1:W-:Y:S01]  /*dc40*/  @!P6 STG.E.U8 desc[UR14][R28.64+0x21], R15 ;  /* 0x0000210f1c00e986 */ /* 0x0003e2000c10110e */
[----:B------:R-:W-:Y:S02]  /*dc50*/  ISETP.LT.OR P6, PT, R41, 0x29, !P3 ;  /* 0x000000292900780c */ /* 0x000fe40005fc1670 */
[----:B0-----:R-:W-:-:S03]  /*dc60*/  F2FP.SATFINITE.E4M3.F32.PACK_AB_MERGE_C R17, RZ, R12, RZ ;  /* 0x0000000cff11723e */ /* 0x001fc600048070ff */
[----:B------:R0:W-:Y:S01]  /*dc70*/  @!P5 STG.E.U8 desc[UR14][R30.64+0x29], R13 ;  /* 0x0000290d1e00d986 */ /* 0x0001e2000c10110e */
[----:B------:R-:W-:-:S03]  /*dc80*/  ISETP.LT.OR P5, PT, R41, 0x2a, !P3 ;  /* 0x0000002a2900780c */ /* 0x000fc60005fa1670 */
[----:B------:R-:W-:Y:S01]  /*dc90*/  @!P2 STG.E.U8 desc[UR14][R30.64+0x28], R19 ;  /* 0x000028131e00a986 */ /* 0x000fe2000c10110e */
[C---:B------:R-:W-:Y:S02]  /*dca0*/  ISETP.LT.OR P2, PT, R41.reuse, 0x31, !P1 ;  /* 0x000000312900780c */ /* 0x040fe40004f41670 */
[----:B-1----:R-:W-:Y:S01]  /*dcb0*/  F2FP.SATFINITE.E4M3.F32.PACK_AB_MERGE_C R15, RZ, R10, RZ ;  /* 0x0000000aff0f723e */ /* 0x002fe200048070ff */
[----:B------:R-:W-:Y:S01]  /*dcc0*/  @!P6 STG.E.U8 desc[UR14][R28.64+0x28], R17 ;  /* 0x000028111c00e986 */ /* 0x000fe2000c10110e */
[----:B------:R-:W-:Y:S02]  /*dcd0*/  ISETP.LT.OR P6, PT, R41, 0x32, !P1 ;  /* 0x000000322900780c */ /* 0x000fe40004fc1670 */
[----:B0-----:R-:W-:-:S03]  /*dce0*/  F2FP.SATFINITE.E4M3.F32.PACK_AB_MERGE_C R13, RZ, R8, RZ ;  /* 0x00000008ff0d723e */ /* 0x001fc600048070ff */
        /* <DEDUP_REMOVED lines=9> */
[----:B------:R3:W-:Y:S01]  /*dd80*/  @!P2 STG.E.U8 desc[UR14][R28.64+0x30], R13 ;  /* 0x0000300d1c00a986 */ /* 0x0007e2000c10110e */
[C---:B------:R-:W-:Y:S02]  /*dd90*/  ISETP.LT.OR P2, PT, R41.reuse, 0x39, !P3 ;  /* 0x000000392900780c */ /* 0x040fe40005f41670 */
[----:B-1----:R-:W-:Y:S01]  /*dda0*/  F2FP.SATFINITE.E4M3.F32.PACK_AB_MERGE_C R9, RZ, R4, RZ ;  /* 0x00000004ff09723e */ /* 0x002fe200048070ff */
[----:B------:R1:W-:Y:S01]  /*ddb0*/  @!P6 STG.E.U8 desc[UR14][R30.64+0x38], R11 ;  /* 0x0000380b1e00e986 */ /* 0x0003e2000c10110e */
[C---:B------:R-:W-:Y:S02]  /*ddc0*/  ISETP.LT.OR P6, PT, R41.reuse, 0x3a, !P3 ;  /* 0x0000003a2900780c */ /* 0x040fe40005fc1670 */
[----:B0-----:R-:W-:Y:S01]  /*ddd0*/  F2FP.SATFINITE.E4M3.F32.PACK_AB_MERGE_C R7, RZ, R2, RZ ;  /* 0x00000002ff07723e */ /* 0x001fe200048070ff */
[----:B----4-:R-:W-:Y:S02]  /*dde0*/  FMUL R2, R224, UR20 ;  /* 0x00000014e0027c20 */ /* 0x010fe40008400000 */
[----:B------:R0:W-:Y:S01]  /*ddf0*/  @!P5 STG.E.U8 desc[UR14][R30.64+0x39], R5 ;  /* 0x000039051e00d986 */ /* 0x0001e2000c10110e */
[----:B------:R-:W-:-:S02]  /*de00*/  ISETP.LT.OR P5, PT, R41, 0x42, !P1 ;  /* 0x000000422900780c */ /* 0x000fc40004fa1670 */
[----:B---3--:R-:W-:Y:S01]  /*de10*/  F2FP.SATFINITE.E4M3.F32.PACK_AB_MERGE_C R13, RZ, R3, RZ ;  /* 0x00000003ff0d723e */ /* 0x008fe200048070ff */
[----:B------:R-:W-:Y:S01]  /*de20*/  FMUL R3, R223, UR20 ;  /* 0x00000014df037c20 */ /* 0x000fe20008400000 */
[----:B------:R3:W-:Y:S01]  /*de30*/  @!P2 STG.E.U8 desc[UR14][R28.64+0x38], R9 ;  /* 0x000038091c00a986 */ /* 0x0007e2000c10110e */
[----:B-1----:R-:W-:Y:S01]  /*de40*/  F2FP.SATFINITE.E4M3.F32.PACK_AB_MERGE_C R11, RZ, R0, RZ ;  /* 0x00000000ff0b723e */ /* 0x002fe200048070ff */
[----:B--2---:R-:W-:Y:S01]  /*de50*/  FMUL R0, R220, UR20 ;  /* 0x00000014dc007c20 */ /* 0x004fe20008400000 */
[----:B------:R-:W-:Y:S01]  /*de60*/  ISETP.LT.OR P2, PT, R41, 0x41, !P1 ;  /* 0x000000412900780c */ /* 0x000fe20004f41670 */
[----:B------:R-:W2:Y:S04]  /*de70*/  LDL.LU R223, [R1+0x1c] ;  /* 0x00001c0001df7983 */ /* 0x000ea80000300800 */
[----:B------:R-:W4:Y:S01]  /*de80*/  LDL.LU R221, [R1+0x20] ;  /* 0x0000200001dd7983 */ /* 0x000f220000300800 */
[----:B0-----:R-:W-:-:S03]  /*de90*/  F2FP.SATFINITE.E4M3.F32.PACK_AB_MERGE_C R5, RZ, R3, RZ ;  /* 0x00000003ff05723e */ /* 0x001fc600048070ff */
[----:B------:R-:W4:Y:S01]  /*dea0*/  LDL.LU R224, [R1+0x24] ;  /* 0x0000240001e07983 */ /* 0x000f220000300800 */
[----:B------:R-:W-:Y:S01]  /*deb0*/  FMUL R3, R226, UR20 ;  /* 0x00000014e2037c20 */ /* 0x000fe20008400000 */
[----:B---3--:R-:W-:Y:S01]  /*dec0*/  F2FP.SATFINITE.E4M3.F32.PACK_AB_MERGE_C R9, RZ, R0, RZ ;  /* 0x00000000ff09723e */ /* 0x008fe200048070ff */
[----:B------:R-:W-:Y:S01]  /*ded0*/  FMUL R0, R225, UR20 ;  /* 0x00000014e1007c20 */ /* 0x000fe20008400000 */
[----:B------:R0:W-:Y:S01]  /*dee0*/  @!P6 STG.E.U8 desc[UR14][R28.64+0x39], R13 ;  /* 0x0000390d1c00e986 */ /* 0x0001e2000c10110e */
[----:B------:R-:W-:-:S03]  /*def0*/  ISETP.LT.OR P6, PT, R41, 0x41, !P3 ;  /* 0x000000412900780c */ /* 0x000fc60005fc1670 */
[----:B------:R-:W3:Y:S04]  /*df00*/  LDL.LU R226, [R1+0x28] ;  /* 0x0000280001e27983 */ /* 0x000ee80000300800 */
[----:B------:R-:W3:Y:S01]  /*df10*/  LDL.LU R225, [R1+0x2c] ;  /* 0x00002c0001e17983 */ /* 0x000ee20000300800 */
[----:B0-----:R-:W-:Y:S01]  /*df20*/  F2FP.SATFINITE.E4M3.F32.PACK_AB_MERGE_C R13, RZ, R2, RZ ;  /* 0x00000002ff0d723e */ /* 0x001fe200048070ff */
[----:B------:R-:W-:Y:S02]  /*df30*/  FMUL R2, R227, UR20 ;  /* 0x00000014e3027c20 */ /* 0x000fe40008400000 */
[----:B------:R-:W3:Y:S04]  /*df40*/  LDL.LU R227, [R1+0x30] ;  /* 0x0000300001e37983 */ /* 0x000ee80000300800 */
[----:B------:R-:W-:Y:S01]  /*df50*/  @!P5 STG.E.U8 desc[UR14][R30.64+0x41], R11 ;  /* 0x0000410b1e00d986 */ /* 0x000fe2000c10110e */
[----:B------:R-:W-:-:S03]  /*df60*/  ISETP.LT.OR P5, PT, R41, 0x42, !P3 ;  /* 0x000000422900780c */ /* 0x000fc60005fa1670 */
[----:B------:R0:W-:Y:S01]  /*df70*/  @!P2 STG.E.U8 desc[UR14][R30.64+0x40], R7 ;  /* 0x000040071e00a986 */ /* 0x0001e2000c10110e */
[----:B------:R-:W-:-:S03]  /*df80*/  ISETP.LT.OR P2, PT, R41, 0x49, !P1 ;  /* 0x000000492900780c */ /* 0x000fc60004f41670 */
[----:B------:R1:W-:Y:S01]  /*df90*/  @!P6 STG.E.U8 desc[UR14][R28.64+0x40], R5 ;  /* 0x000040051c00e986 */ /* 0x0003e2000c10110e */
[----:B------:R-:W-:-:S03]  /*dfa0*/  ISETP.LT.OR P6, PT, R41, 0x4a, !P1 ;  /* 0x0000004a2900780c */ /* 0x000fc60004fc1670 */
[----:B------:R-:W3:Y:S04]  /*dfb0*/  LDL.LU R220, [R1+0x34] ;  /* 0x0000340001dc7983 */ /* 0x000ee80000300800 */
[----:B------:R1:W-:Y:S01]  /*dfc0*/  @!P5 STG.E.U8 desc[UR14][R28.64+0x41], R9 ;  /* 0x000041091c00d986 */ /* 0x0003e2000c10110e */
[----:B0-----:R-:W-:Y:S01]  /*dfd0*/  F2FP.SATFINITE.E4M3.F32.PACK_AB_MERGE_C R7, RZ, R3, RZ ;  /* 0x00000003ff07723e */ /* 0x001fe200048070ff */
[----:B------:R-:W-:Y:S02]  /*dfe0*/  FMUL R3, R222, UR20 ;  /* 0x00000014de037c20 */ /* 0x000fe40008400000 */
[----:B------:R-:W-:Y:S01]  /*dff0*/  @!P2 STG.E.U8 desc[UR14][R30.64+0x48], R13 ;  /* 0x0000480d1e00a986 */ /* 0x000fe2000c10110e */
[----:B------:R-:W-:-:S03]  /*e000*/  ISETP.LT.OR P2, PT, R41, 0x49, !P3 ;  /* 0x000000492900780c */ /* 0x000fc60005f41670 */
[----:B------:R-:W3:Y:S01]  /*e010*/  LDL.LU R222, [R1+0x38] ;  /* 0x0000380001de7983 */ /* 0x000ee20000300800 */
[----:B-1----:R-:W-:Y:S02]  /*e020*/  F2FP.SATFINITE.E4M3.F32.PACK_AB_MERGE_C R5, RZ, R0, RZ ;  /* 0x00000000ff05723e */ /* 0x002fe400048070ff */
[----:B------:R-:W-:Y:S02]  /*e030*/  F2FP.SATFINITE.E4M3.F32.PACK_AB_MERGE_C R11, RZ, R2, RZ ;  /* 0x00000002ff0b723e */ /* 0x000fe400048070ff */
[----:B------:R-:W-:Y:S01]  /*e040*/  F2FP.SATFINITE.E4M3.F32.PACK_AB_MERGE_C R9, RZ, R3, RZ ;  /* 0x00000003ff09723e */ /* 0x000fe200048070ff */
[----:B------:R0:W-:Y:S04]  /*e050*/  @!P6 STG.E.U8 desc[UR14][R30.64+0x49], R7 ;  /* 0x000049071e00e986 */ /* 0x0001e8000c10110e */
[----:B------:R1:W-:Y:S01]  /*e060*/  @!P2 STG.E.U8 desc[UR14][R28.64+0x48], R5 ;  /* 0x000048051c00a986 */ /* 0x0003e2000c10110e */
[----:B--2---:R-:W-:-:S03]  /*e070*/  FMUL R0, R223, UR20 ;  /* 0x00000014df007c20 */ /* 0x004fc60008400000 */
[----:B------:R-:W2:Y:S01]  /*e080*/  LDL.LU R223, [R1+0x3c] ;  /* 0x00003c0001df7983 */ /* 0x000ea20000300800 */
[----:B----4-:R-:W-:Y:S01]  /*e090*/  FMUL R2, R221, UR20 ;  /* 0x00000014dd027c20 */ /* 0x010fe20008400000 */
[----:B0-----:R-:W-:Y:S01]  /*e0a0*/  F2FP.SATFINITE.E4M3.F32.PACK_AB_MERGE_C R7, RZ, R0, RZ ;  /* 0x00000000ff07723e */ /* 0x001fe200048070ff */
[----:B------:R-:W-:Y:S02]  /*e0b0*/  FMUL R3, R224, UR20 ;  /* 0x00000014e0037c20 */ /* 0x000fe40008400000 */
[----:B------:R-:W4:Y:S01]  /*e0c0*/  LDL.LU R224, [R1+0x40] ;  /* 0x0000400001e07983 */ /* 0x000f220000300800 */
[----:B------:R-:W-:Y:S02]  /*e0d0*/  F2FP.SATFINITE.E4M3.F32.PACK_AB_MERGE_C R13, RZ, R2, RZ ;  /* 0x00000002ff0d723e */ /* 0x000fe400048070ff */
[----:B-1----:R-:W-:Y:S01]  /*e0e0*/  F2FP.SATFINITE.E4M3.F32.PACK_AB_MERGE_C R5, RZ, R3, RZ ;  /* 0x00000003ff05723e */ /* 0x002fe200048070ff */
[----:B---3--:R-:W-:Y:S02]  /*e0f0*/  FMUL R0, R226, UR20 ;  /* 0x00000014e2007c20 */ /* 0x008fe40008400000 */
[----:B------:R-:W3:Y:S01]  /*e100*/  LDL.LU R226, [R1+0x44] ;  /* 0x0000440001e27983 */ /* 0x000ee20000300800 */
[----:B------:R-:W-:-:S03]  /*e110*/  FMUL R2, R225, UR20 ;  /* 0x00000014e1027c20 */ /* 0x000fc60008400000 */
[----:B------:R-:W3:Y:S01]  /*e120*/  LDL.LU R225, [R1+0x48] ;  /* 0x0000480001e17983 */ /* 0x000ee20000300800 */
[----:B------:R-:W-:-:S03]  /*e130*/  FMUL R3, R227, UR20 ;  /* 0x00000014e3037c20 */ /* 0x000fc60008400000 */
[----:B------:R-:W3:Y:S01]  /*e140*/  LDL.LU R227, [R1+0x4c] ;  /* 0x00004c0001e37983 */ /* 0x000ee20000300800 */
[C---:B------:R-:W-:Y:S02]  /*e150*/  ISETP.LT.OR P5, PT, R41.reuse, 0x4a, !P3 ;  /* 0x0000004a2900780c */ /* 0x040fe40005fa1670 */
[C---:B------:R-:W-:Y:S01]  /*e160*/  ISETP.LT.OR P6, PT, R41.reuse, 0x51, !P1 ;  /* 0x000000512900780c */ /* 0x040fe20004fc1670 */
[----:B------:R-:W3:Y:S01]  /*e170*/  LDL.LU R219, [R1+0x50] ;  /* 0x0000500001db7983 */ /* 0x000ee20000300800 */
[----:B------:R-:W-:-:S03]  /*e180*/  ISETP.LT.OR P2, PT, R41, 0x51, !P3 ;  /* 0x000000512900780c */ /* 0x000fc60005f41670 */
[----:B------:R-:W3:Y:S04]  /*e190*/  LDL.LU R218, [R1+0x54] ;  /* 0x0000540001da7983 */ /* 0x000ee80000300800 */
[----:B------:R-:W3:Y:S04]  /*e1a0*/  LDL.LU R221, [R1+0x58] ;  /* 0x0000580001dd7983 */ /* 0x000ee80000300800 */
[----:B------:R0:W-:Y:S01]  /*e1b0*/  @!P5 STG.E.U8 desc[UR14][R28.64+0x49], R11 ;  /* 0x0000490b1c00d986 */ /* 0x0001e2000c10110e */
[----:B------:R-:W-:-:S03]  /*e1c0*/  ISETP.LT.OR P5, PT, R41, 0x52, !P1 ;  /* 0x000000522900780c */ /* 0x000fc60004fa1670 */
[----:B------:R1:W-:Y:S01]  /*e1d0*/  @!P6 STG.E.U8 desc[UR14][R30.64+0x50], R9 ;  /* 0x000050091e00e986 */ /* 0x0003e2000c10110e */
[----:B------:R-:W-:Y:S02]  /*e1e0*/  ISETP.LT.OR P6, PT, R41, 0x52, !P3 ;  /* 0x000000522900780c */ /* 0x000fe40005fc1670 */
[----:B0-----:R-:W-:-:S07]  /*e1f0*/  F2FP.SATFINITE.E4M3.F32.PACK_AB_MERGE_C R11, RZ, R2, RZ ;  /* 0x00000002ff0b723e */ /* 0x001fce00048070ff */
[----:B------:R0:W-:Y:S01]  /*e200*/  @!P5 STG.E.U8 desc[UR14][R30.64+0x51], R7 ;  /* 0x000051071e00d986 */ /* 0x0001e2000c10110e */
[C---:B------:R-:W-:Y:S02]  /*e210*/  ISETP.LT.OR P5, PT, R41.reuse, 0x5a, !P1 ;  /* 0x0000005a2900780c */ /* 0x040fe40004fa1670 */
[----:B-1----:R-:W-:Y:S01]  /*e220*/  F2FP.SATFINITE.E4M3.F32.PACK_AB_MERGE_C R9, RZ, R0, RZ ;  /* 0x00000000ff09723e */ /* 0x002fe200048070ff */
[----:B------:R-:W-:Y:S01]  /*e230*/  @!P2 STG.E.U8 desc[UR14][R28.64+0x50], R13 ;  /* 0x0000500d1c00a986 */ /* 0x000fe2000c10110e */
[C---:B------:R-:W-:Y:S01]  /*e240*/  ISETP.LT.OR P2, PT, R41.reuse, 0x59, !P1 ;  /* 0x000000592900780c */ /* 0x040fe20004f41670 */
[----:B------:R-:W-:Y:S01]  /*e250*/  FMUL R0, R220, UR20 ;  /* 0x00000014dc007c20 */ /* 0x000fe20008400000 */
[----:B------:R-:W-:Y:S01]  /*e260*/  FMUL R2, R222, UR20 ;  /* 0x00000014de027c20 */ /* 0x000fe20008400000 */
[----:B------:R1:W-:Y:S01]  /*e270*/  @!P6 STG.E.U8 desc[UR14][R28.64+0x51], R5 ;  /* 0x000051051c00e986 */ /* 0x0003e2000c10110e */
[----:B------:R-:W-:-:S03]  /*e280*/  ISETP.LT.OR P6, PT, R41, 0x59, !P3 ;  /* 0x000000592900780c */ /* 0x000fc60005fc1670 */
[----:B------:R-:W3:Y:S04]  /*e290*/  LDL.LU R220, [R1+0x5c] ;  /* 0x00005c0001dc7983 */ /* 0x000ee80000300800 */
[----:B------:R-:W3:Y:S01]  /*e2a0*/  LDL.LU R222, [R1+0x60] ;  /* 0x0000600001de7983 */ /* 0x000ee20000300800 */
[----:B0-----:R-:W-:Y:S02]  /*e2b0*/  F2FP.SATFINITE.E4M3.F32.PACK_AB_MERGE_C R7, RZ, R3, RZ ;  /* 0x00000003ff07723e */ /* 0x001fe400048070ff */
[----:B-1----:R-:W-:Y:S01]  /*e2c0*/  F2FP.SATFINITE.E4M3.F32.PACK_AB_MERGE_C R5, RZ, R0, RZ ;  /* 0x00000000ff05723e */ /* 0x002fe200048070ff */
[----:B------:R0:W-:Y:S01]  /*e2d0*/  @!P2 STG.E.U8 desc[UR14][R30.64+0x58], R9 ;  /* 0x000058091e00a986 */ /* 0x0001e2000c10110e */
[----:B------:R-:W-:-:S03]  /*e2e0*/  F2FP.SATFINITE.E4M3.F32.PACK_AB_MERGE_C R13, RZ, R2, RZ ;  /* 0x00000002ff0d723e */ /* 0x000fc600048070ff */
[----:B------:R-:W-:Y:S04]  /*e2f0*/  @!P5 STG.E.U8 desc[UR14][R30.64+0x59], R11 ;  /* 0x0000590b1e00d986 */ /* 0x000fe8000c10110e */
[----:B------:R1:W-:Y:S01]  /*e300*/  @!P6 STG.E.U8 desc[UR14][R28.64+0x58], R7 ;  /* 0x000058071c00e986 */ /* 0x0003e2000c10110e */
[----:B--2---:R-:W-:-:S03]  /*e310*/  FMUL R3, R223, UR20 ;  /* 0x00000014df037c20 */ /* 0x004fc60008400000 */
[----:B------:R-:W2:Y:S01]  /*e320*/  LDL.LU R223, [R1+0x64] ;  /* 0x0000640001df7983 */ /* 0x000ea20000300800 */
[----:B----4-:R-:W-:Y:S01]  /*e330*/  FMUL R0, R224, UR20 ;  /* 0x00000014e0007c20 */ /* 0x010fe20008400000 */
[----:B0-----:R-:W-:Y:S02]  /*e340*/  F2FP.SATFINITE.E4M3.F32.PACK_AB_MERGE_C R9, RZ, R3, RZ ;  /* 0x00000003ff09723e */ /* 0x001fe400048070ff */
[----:B------:R-:W4:Y:S02]  /*e350*/  LDL.LU R224, [R1+0x68] ;  /* 0x0000680001e07983 */ /* 0x000f240000300800 */
        /* <DEDUP_REMOVED lines=8> */
[C---:B------:R-:W-:Y:S02]  /*e3e0*/  ISETP.LT.OR P2, PT, R41.reuse, 0x61, !P1 ;  /* 0x000000612900780c */ /* 0x040fe40004f41670 */
[----:B------:R-:W-:-:S09]  /*e3f0*/  ISETP.LT.OR P6, PT, R41, 0x62, !P1 ;  /* 0x000000622900780c */ /* 0x000fd20004fc1670 */
[----:B------:R0:W-:Y:S01]  /*e400*/  @!P5 STG.E.U8 desc[UR14][R28.64+0x59], R5 ;  /* 0x000059051c00d986 */ /* 0x0001e2000c10110e */
[----:B------:R-:W-:-:S03]  /*e410*/  ISETP.LT.OR P5, PT, R41, 0x62, !P3 ;  /* 0x000000622900780c */ /* 0x000fc60005fa1670 */
[----:B------:R-:W-:Y:S01]  /*e420*/  @!P2 STG.E.U8 desc[UR14][R30.64+0x60], R13 ;  /* 0x0000600d1e00a986 */ /* 0x000fe2000c10110e */
[----:B------:R-:W-:-:S03]  /*e430*/  ISETP.LT.OR P2, PT, R41, 0x61, !P3 ;  /* 0x000000612900780c */ /* 0x000fc60005f41670 */
[----:B------:R1:W-:Y:S01]  /*e440*/  @!P6 STG.E.U8 desc[UR14][R30.64+0x61], R9 ;  /* 0x000061091e00e986 */ /* 0x0003e2000c10110e */
[----:B------:R-:W-:Y:S02]  /*e450*/  ISETP.LT.OR P6, PT, R41, 0x69, !P1 ;  /* 0x000000692900780c */ /* 0x000fe40004fc1670 */
[----:B------:R-:W-:Y:S02]  /*e460*/  F2FP.SATFINITE.E4M3.F32.PACK_AB_MERGE_C R11, RZ, R2, RZ ;  /* 0x00000002ff0b723e */ /* 0x000fe400048070ff */
[----:B0-----:R-:W-:-:S03]  /*e470*/  F2FP.SATFINITE.E4M3.F32.PACK_AB_MERGE_C R5, RZ, R3, RZ ;  /* 0x00000003ff05723e */ /* 0x001fc600048070ff */
[----:B------:R-:W-:Y:S01]  /*e480*/  @!P5 STG.E.U8 desc[UR14][R28.64+0x61], R11 ;  /* 0x0000610b1c00d986 */ /* 0x000fe2000c10110e */
[----:B------:R-:W-:-:S03]  /*e490*/  ISETP.LT.OR P5, PT, R41, 0x6a, !P1 ;  /* 0x0000006a2900780c */ /* 0x000fc60004fa1670 */
[----:B------:R0:W-:Y:S01]  /*e4a0*/  @!P2 STG.E.U8 desc[UR14][R28.64+0x60], R7 ;  /* 0x000060071c00a986 */ /* 0x0001e2000c10110e */
[----:B------:R-:W-:-:S03]  /*e4b0*/  ISETP.LT.OR P2, PT, R41, 0x69, !P3 ;  /* 0x000000692900780c */ /* 0x000fc60005f41670 */
[----:B------:R0:W-:Y:S01]  /*e4c0*/  @!P6 STG.E.U8 desc[UR14][R30.64+0x68], R5 ;  /* 0x000068051e00e986 */ /* 0x0001e2000c10110e */
[----:B------:R-:W-:Y:S01]  /*e4d0*/  ISETP.LT.OR P6, PT, R41, 0x6a, !P3 ;  /* 0x0000006a2900780c */ /* 0x000fe20005fc1670 */
[----:B------:R-:W-:Y:S01]  /*e4e0*/  FMUL R2, R219, UR20 ;  /* 0x00000014db027c20 */ /* 0x000fe20008400000 */
[----:B------:R-:W-:Y:S01]  /*e4f0*/  FMUL R3, R218, UR20 ;  /* 0x00000014da037c20 */ /* 0x000fe20008400000 */
[----:B-1----:R-:W-:-:S03]  /*e500*/  F2FP.SATFINITE.E4M3.F32.PACK_AB_MERGE_C R9, RZ, R0, RZ ;  /* 0x00000000ff09723e */ /* 0x002fc600048070ff */
[----:B------:R-:W-:Y:S02]  /*e510*/  F2FP.SATFINITE.E4M3.F32.PACK_AB_MERGE_C R13, RZ, R2, RZ ;  /* 0x00000002ff0d723e */ /* 0x000fe400048070ff */
[----:B0-----:R-:W-:Y:S01]  /*e520*/  F2FP.SATFINITE.E4M3.F32.PACK_AB_MERGE_C R7, RZ, R3, RZ ;  /* 0x00000003ff07723e */ /* 0x001fe200048070ff */
[----:B------:R0:W-:Y:S01]  /*e530*/  @!P5 STG.E.U8 desc[UR14][R30.64+0x69], R9 ;  /* 0x000069091e00d986 */ /* 0x0001e2000c10110e */
[----:B------:R-:W-:-:S03]  /*e540*/  ISETP.LT.OR P5, PT, R41, 0x71, !P3 ;  /* 0x000000712900780c */ /* 0x000fc60005fa1670 */
[----:B------:R-:W-:Y:S01]  /*e550*/  @!P2 STG.E.U8 desc[UR14][R28.64+0x68], R13 ;  /* 0x0000680d1c00a986 */ /* 0x000fe2000c10110e */
[----:B------:R-:W-:-:S03]  /*e560*/  ISETP.LT.OR P2, PT, R41, 0x71, !P1 ;  /* 0x000000712900780c */ /* 0x000fc60004f41670 */
[----:B------:R1:W-:Y:S01]  /*e570*/  @!P6 STG.E.U8 desc[UR14][R28.64+0x69], R7 ;  /* 0x000069071c00e986 */ /* 0x0003e2000c10110e */
[----:B------:R-:W-:Y:S01]  /*e580*/  ISETP.LT.OR P6, PT, R41, 0x72, !P1 ;  /* 0x000000722900780c */ /* 0x000fe20004fc1670 */
[----:B------:R-:W-:Y:S01]  /*e590*/  FMUL R0, R221, UR20 ;  /* 0x00000014dd007c20 */ /* 0x000fe20008400000 */
[----:B------:R-:W-:Y:S01]  /*e5a0*/  FMUL R2, R220, UR20 ;  /* 0x00000014dc027c20 */ /* 0x000fe20008400000 */
[----:B------:R-:W-:-:S03]  /*e5b0*/  FMUL R3, R222, UR20 ;  /* 0x00000014de037c20 */ /* 0x000fc60008400000 */
[----:B------:R-:W-:Y:S02]  /*e5c0*/  F2FP.SATFINITE.E4M3.F32.PACK_AB_MERGE_C R5, RZ, R0, RZ ;  /* 0x00000000ff05723e */ /* 0x000fe400048070ff */
[----:B------:R-:W-:Y:S02]  /*e5d0*/  F2FP.SATFINITE.E4M3.F32.PACK_AB_MERGE_C R11, RZ, R2, RZ ;  /* 0x00000002ff0b723e */ /* 0x000fe400048070ff */
[----:B0-----:R-:W-:Y:S01]  /*e5e0*/  F2FP.SATFINITE.E4M3.F32.PACK_AB_MERGE_C R9, RZ, R3, RZ ;  /* 0x00000003ff09723e */ /* 0x001fe200048070ff */
[----:B------:R-:W-:Y:S01]  /*e5f0*/  @!P2 STG.E.U8 desc[UR14][R30.64+0x70], R5 ;  /* 0x000070051e00a986 */ /* 0x000fe2000c10110e */
[----:B------:R-:W-:-:S03]  /*e600*/  ISETP.LT.OR P2, PT, R41, 0x79, !P1 ;  /* 0x000000792900780c */ /* 0x000fc60004f41670 */
[----:B------:R0:W-:Y:S01]  /*e610*/  @!P6 STG.E.U8 desc[UR14][R30.64+0x71], R11 ;  /* 0x0000710b1e00e986 */ /* 0x0001e2000c10110e */
[C---:B------:R-:W-:Y:S02]  /*e620*/  ISETP.LT.OR P6, PT, R41.reuse, 0x72, !P3 ;  /* 0x000000722900780c */ /* 0x040fe40005fc1670 */
[C---:B------:R-:W-:Y:S01]  /*e630*/  ISETP.LT.OR P1, PT, R41.reuse, 0x7a, !P1 ;  /* 0x0000007a2900780c */ /* 0x040fe20004f21670 */
[----:B------:R0:W-:Y:S01]  /*e640*/  @!P5 STG.E.U8 desc[UR14][R28.64+0x70], R9 ;  /* 0x000070091c00d986 */ /* 0x0001e2000c10110e */
[C---:B------:R-:W-:Y:S02]  /*e650*/  ISETP.LT.OR P5, PT, R41.reuse, 0x79, !P3 ;  /* 0x000000792900780c */ /* 0x040fe40005fa1670 */
[----:B------:R-:W-:Y:S01]  /*e660*/  ISETP.LT.OR P3, PT, R41, 0x7a, !P3 ;  /* 0x0000007a2900780c */ /* 0x000fe20005f61670 */
[----:B--2---:R-:W-:Y:S01]  /*e670*/  FMUL R0, R223, UR20 ;  /* 0x00000014df007c20 */ /* 0x004fe20008400000 */
[----:B----4-:R-:W-:-:S04]  /*e680*/  FMUL R2, R224, UR20 ;  /* 0x00000014e0027c20 */ /* 0x010fc80008400000 */
[----:B-1----:R-:W-:Y:S01]  /*e690*/  F2FP.SATFINITE.E4M3.F32.PACK_AB_MERGE_C R7, RZ, R0, RZ ;  /* 0x00000000ff07723e */ /* 0x002fe200048070ff */
[----:B---3--:R-:W-:Y:S01]  /*e6a0*/  FMUL R3, R226, UR20 ;  /* 0x00000014e2037c20 */ /* 0x008fe20008400000 */
[----:B------:R-:W-:Y:S01]  /*e6b0*/  FMUL R4, R225, UR20 ;  /* 0x00000014e1047c20 */ /* 0x000fe20008400000 */
[----:B0-----:R-:W-:-:S03]  /*e6c0*/  F2FP.SATFINITE.E4M3.F32.PACK_AB_MERGE_C R11, RZ, R2, RZ ;  /* 0x00000002ff0b723e */ /* 0x001fc600048070ff */
[----:B------:R-:W-:Y:S01]  /*e6d0*/  F2FP.SATFINITE.E4M3.F32.PACK_AB_MERGE_C R3, RZ, R3, RZ ;  /* 0x00000003ff03723e */ /* 0x000fe200048070ff */
[----:B------:R-:W-:Y:S01]  /*e6e0*/  FMUL R5, R227, UR20 ;  /* 0x00000014e3057c20 */ /* 0x000fe20008400000 */
[----:B------:R-:W-:Y:S01]  /*e6f0*/  F2FP.SATFINITE.E4M3.F32.PACK_AB_MERGE_C R9, RZ, R4, RZ ;  /* 0x00000004ff09723e */ /* 0x000fe200048070ff */
[----:B------:R0:W-:Y:S03]  /*e700*/  @!P6 STG.E.U8 desc[UR14][R28.64+0x71], R7 ;  /* 0x000071071c00e986 */ /* 0x0001e6000c10110e */
[----:B------:R-:W-:Y:S01]  /*e710*/  F2FP.SATFINITE.E4M3.F32.PACK_AB_MERGE_C R5, RZ, R5, RZ ;  /* 0x00000005ff05723e */ /* 0x000fe200048070ff */
[----:B------:R0:W-:Y:S04]  /*e720*/  @!P2 STG.E.U8 desc[UR14][R30.64+0x78], R11 ;  /* 0x0000780b1e00a986 */ /* 0x0001e8000c10110e */
[----:B------:R0:W-:Y:S04]  /*e730*/  @!P1 STG.E.U8 desc[UR14][R30.64+0x79], R3 ;  /* 0x000079031e009986 */ /* 0x0001e8000c10110e */
[----:B------:R0:W-:Y:S04]  /*e740*/  @!P5 STG.E.U8 desc[UR14][R28.64+0x78], R9 ;  /* 0x000078091c00d986 */ /* 0x0001e8000c10110e */
[----:B------:R0:W-:Y:S02]  /*e750*/  @!P3 STG.E.U8 desc[UR14][R28.64+0x79], R5 ;  /* 0x000079051c00b986 */ /* 0x0001e4000c10110e */
.L_x_296:
[----:B------:R-:W-:Y:S05]  /*e760*/  BSYNC B0 ;  /* 0x0000000000007941 */ /* 0x000fea0003800000 */
.L_x_38:
[----:B0-----:R-:W2:Y:S04]  /*e770*/  LDL.LU R3, [R1+0x7c] ;  /* 0x00007c0001037983 */ /* 0x001ea80000300800 */
[----:B-----5:R-:W2:Y:S01]  /*e780*/  LDL.LU R2, [R1+0x80] ;  /* 0x0000800001027983 */ /* 0x020ea20000300800 */
[----:B------:R-:W-:Y:S01]  /*e790*/  ULDC UR6, c[0x0][0xc] ;  /* 0x0000030000067ab9 */ /* 0x000fe20000000800 */
[----:B------:R-:W-:Y:S01]  /*e7a0*/  ULDC UR7, c[0x0][0x10] ;  /* 0x0000040000077ab9 */ /* 0x000fe20000000800 */
[----:B------:R-:W2:Y:S01]  /*e7b0*/  LDC R5, c[0x0][0x14] ;  /* 0x00000500ff057b82 */ /* 0x000ea20000000800 */
[----:B------:R-:W-:Y:S01]  /*e7c0*/  UIMAD.WIDE.U32 UR6, UR6, UR7, URZ ;  /* 0x00000007060672a5 */ /* 0x000fe2000f8e003f */
[----:B------:R-:W-:Y:S01]  /*e7d0*/  PRMT R0, RZ, 0x7610, R0 ;  /* 0x00007610ff007816 */ /* 0x000fe20000000000 */
[----:B------:R-:W-:-:S04]  /*e7e0*/  UMOV UR22, 0xffffffff ;  /* 0xffffffff00167882 */ /* 0x000fc80000000000 */
[----:B--2---:R-:W-:-:S04]  /*e7f0*/  IMAD.WIDE.U32 R2, R5, UR6, R2 ;  /* 0x0000000605027c25 */ /* 0x004fc8000f8e0002 */
[----:B------:R-:W-:Y:S01]  /*e800*/  IMAD R5, R5, UR7, RZ ;  /* 0x0000000705057c24 */ /* 0x000fe2000f8e02ff */
[----:B------:R-:W-:Y:S01]  /*e810*/  ULDC.64 UR6, c[0x0][0x650] ;  /* 0x0001940000067ab9 */ /* 0x000fe20000000a00 */
[----:B------:R-:W-:Y:S01]  /*e820*/  IMAD.MOV.U32 R19, RZ, RZ, R2 ;  /* 0x000000ffff137224 */ /* 0x000fe200078e0002 */
[----:B------:R-:W-:Y:S01]  /*e830*/  ISETP.GE.U32.AND P1, PT, R2, UR6, PT ;  /* 0x0000000602007c0c */ /* 0x000fe2000bf26070 */
[----:B------:R-:W-:Y:S02]  /*e840*/  IMAD.IADD R22, R3, 0x1, R5 ;  /* 0x0000000103167824 */ /* 0x000fe400078e0205 */
[----:B------:R-:W-:-:S03]  /*e850*/  IMAD.MOV.U32 R2, RZ, RZ, -0x1 ;  /* 0xffffffffff027424 */ /* 0x000fc600078e00ff */
[----:B------:R0:W-:Y:S01]  /*e860*/  STL [R1+0x7c], R22 ;  /* 0x00007c1601007387 */ /* 0x0001e20000100800 */
[----:B------:R-:W-:-:S03]  /*e870*/  ISETP.GE.U32.AND.EX P1, PT, R22, UR7, PT, P1 ;  /* 0x0000000716007c0c */ /* 0x000fc6000bf26110 */
[----:B------:R0:W-:Y:S04]  /*e880*/  STL [R1+0x80], R19 ;  /* 0x0000801301007387 */ /* 0x0001e80000100800 */
[----:B------:R0:W-:Y:S06]  /*e890*/  STL [R1+0x84], R2 ;  /* 0x0000840201007387 */ /* 0x0001ec0000100800 */
[----:B------:R-:W-:Y:S05]  /*e8a0*/  @P1 BRA `(.L_x_297) ;  /* 0x00000004006c1947 */ /* 0x000fea0003800000 */
[----:B------:R-:W2:Y:S01]  /*e8b0*/  S2R R14, SR_CTAID.X ;  /* 0x00000000000e7919 */ /* 0x000ea20000002500 */
[----:B------:R-:W5:Y:S01]  /*e8c0*/  LDC.64 R8, c[0x0][0x628] ;  /* 0x00018a00ff087b82 */ /* 0x000f620000000a00 */
[----:B------:R-:W-:Y:S01]  /*e8d0*/  ULDC UR6, c[0x0][0x150] ;  /* 0x0000540000067ab9 */ /* 0x000fe20000000800 */
[----:B------:R-:W-:Y:S01]  /*e8e0*/  IMAD.MOV.U32 R6, RZ, RZ, R19 ;  /* 0x000000ffff067224 */ /* 0x000fe200078e0013 */
[----:B------:R-:W0:Y:S01]  /*e8f0*/  S2R R16, SR_CTAID.Y ;  /* 0x0000000000107919 */ /* 0x000e220000002600 */
[----:B------:R-:W-:-:S04]  /*e900*/  IMAD.MOV.U32 R7, RZ, RZ, R22 ;  /* 0x000000ffff077224 */ /* 0x000fc800078e0016 */
[----:B------:R-:W0:Y:S08]  /*e910*/  LDC R17, c[0x0][0x144] ;  /* 0x00005100ff117b82 */ /* 0x000e300000000800 */
[----:B------:R-:W0:Y:S08]  /*e920*/  LDC R10, c[0x0][0x630] ;  /* 0x00018c00ff0a7b82 */ /* 0x000e300000000800 */
[----:B------:R-:W0:Y:S01]  /*e930*/  LDC.64 R12, c[0x0][0x620] ;  /* 0x00018800ff0c7b82 */ /* 0x000e220000000a00 */
[----:B-----5:R-:W-:-:S04]  /*e940*/  ISETP.NE.U32.AND P1, PT, R8, RZ, PT ;  /* 0x000000ff0800720c */ /* 0x020fc80003f25070 */
[----:B------:R-:W-:Y:S02]  /*e950*/  ISETP.NE.AND.EX P1, PT, R9, RZ, PT, P1 ;  /* 0x000000ff0900720c */ /* 0x000fe40003f25310 */
[----:B--2---:R-:W-:-:S05]  /*e960*/  I2FP.F32.U32 R0, R14 ;  /* 0x0000000e00007245 */ /* 0x004fca0000201000 */
[----:B------:R-:W-:-:S04]  /*e970*/  FMUL R0, R0, UR6 ;  /* 0x0000000600007c20 */ /* 0x000fc80008400000 */
[----:B------:R2:W0:Y:S02]  /*e980*/  F2I.U32.TRUNC.NTZ R15, R0 ;  /* 0x00000000000f7305 */ /* 0x000424000020f000 */
[----:B------:R-:W-:Y:S05]  /*e990*/  @!P1 BRA `(.L_x_298) ;  /* 0x0000000000289947 */ /* 0x000fea0003800000 */
[----:B--2---:R-:W2:Y:S02]  /*e9a0*/  LDC R0, c[0x0][0x634] ;  /* 0x00018d00ff007b82 */ /* 0x004ea40000000800 */
[----:B--2---:R-:W-:-:S05]  /*e9b0*/  IADD3 R7, P1, R19, R0, RZ ;  /* 0x0000000013077210 */ /* 0x004fca0007f3e0ff */
[----:B------:R-:W-:-:S04]  /*e9c0*/  IMAD.X R11, RZ, RZ, R22, P1 ;  /* 0x000000ffff0b7224 */ /* 0x000fc800008e0616 */
[----:B0-----:R-:W-:-:S04]  /*e9d0*/  IMAD.WIDE.U32 R2, R11, R8, RZ ;  /* 0x000000080b027225 */ /* 0x001fc800078e00ff */
[----:B------:R-:W-:-:S04]  /*e9e0*/  IMAD.WIDE.U32 R4, P1, R7, R9, R2 ;  /* 0x0000000907047225 */ /* 0x000fc80007820002 */
[----:B------:R-:W-:-:S04]  /*e9f0*/  IMAD.WIDE.U32 R2, R7, R8, RZ ;  /* 0x0000000807027225 */ /* 0x000fc800078e00ff */
[----:B------:R-:W-:Y:S01]  /*ea00*/  IMAD.X R7, RZ, RZ, RZ, P1 ;  /* 0x000000ffff077224 */ /* 0x000fe200008e06ff */
[----:B------:R-:W-:Y:S01]  /*ea10*/  IADD3 RZ, P1, R3, R4, RZ ;  /* 0x0000000403ff7210 */ /* 0x000fe20007f3e0ff */
[----:B------:R-:W-:-:S04]  /*ea20*/  IMAD.MOV.U32 R6, RZ, RZ, R5 ;  /* 0x000000ffff067224 */ /* 0x000fc800078e0005 */
[----:B------:R-:W-:-:S08]  /*ea30*/  IMAD.WIDE.U32.X R6, R11, R9, R6, P1 ;  /* 0x000000090b067225 */ /* 0x000fd000008e0406 */
.L_x_298:
[-CC-:B01----:R-:W-:Y:S01]  /*ea40*/  SHF.R.U64 R24, R6, R10.reuse, R7.reuse ;  /* 0x0000000a06187219 */ /* 0x183fe20000001207 */
[----:B------:R-:W0:Y:S01]  /*ea50*/  LDC.64 R20, c[0x0][0x640] ;  /* 0x00019000ff147b82 */ /* 0x000e220000000a00 */
[----:B--2---:R-:W-:Y:S01]  /*ea60*/  SHF.R.U32.HI R0, RZ, R10, R7 ;  /* 0x0000000aff007219 */ /* 0x004fe20000011607 */
[----:B------:R-:W-:Y:S01]  /*ea70*/  IMAD.MOV.U32 R2, RZ, RZ, R19 ;  /* 0x000000ffff027224 */ /* 0x000fe200078e0013 */
[----:B------:R-:W-:Y:S01]  /*ea80*/  IADD3 R5, P1, RZ, -R24, RZ ;  /* 0x80000018ff057210 */ /* 0x000fe20007f3e0ff */
[----:B------:R-:W-:Y:S01]  /*ea90*/  IMAD.MOV R15, RZ, RZ, -R15 ;  /* 0x000000ffff0f7224 */ /* 0x000fe200078e0a0f */
[----:B------:R-:W-:Y:S01]  /*eaa0*/  ULDC UR6, c[0x0][0x154] ;  /* 0x0000550000067ab9 */ /* 0x000fe20000000800 */
[----:B------:R-:W-:Y:S02]  /*eab0*/  IMAD.MOV.U32 R7, RZ, RZ, 0x1 ;  /* 0x00000001ff077424 */ /* 0x000fe400078e00ff */
[----:B------:R-:W1:Y:S01]  /*eac0*/  LDC R4, c[0x0][0x618] ;  /* 0x00018600ff047b82 */ /* 0x000e620000000800 */
[----:B------:R-:W-:-:S02]  /*ead0*/  IMAD.X R3, RZ, RZ, ~R0, P1 ;  /* 0x000000ffff037224 */ /* 0x000fc400008e0e00 */
[----:B------:R-:W-:Y:S02]  /*eae0*/  IMAD R15, R17, R15, R14 ;  /* 0x0000000f110f7224 */ /* 0x000fe400078e020e */
[-C--:B------:R-:W-:Y:S02]  /*eaf0*/  IMAD R0, R3, R12.reuse, RZ ;  /* 0x0000000c03007224 */ /* 0x080fe400078e02ff */
[----:B------:R-:W-:Y:S01]  /*eb00*/  IMAD.MOV.U32 R3, RZ, RZ, R22 ;  /* 0x000000ffff037224 */ /* 0x000fe200078e0016 */
[----:B------:R-:W2:Y:S01]  /*eb10*/  LDC R6, c[0x0][0x608] ;  /* 0x00018200ff067b82 */ /* 0x000ea20000000800 */
[----:B------:R-:W-:-:S04]  /*eb20*/  IMAD.WIDE.U32 R2, R5, R12, R2 ;  /* 0x0000000c05027225 */ /* 0x000fc800078e0002 */
[----:B------:R-:W-:-:S03]  /*eb30*/  IMAD R5, R5, R13, R0 ;  /* 0x0000000d05057224 */ /* 0x000fc600078e0200 */
[----:B------:R-:W5:Y:S01]  /*eb40*/  LDC R18, c[0x0][0x658] ;  /* 0x00019600ff127b82 */ /* 0x000f620000000800 */
[----:B------:R-:W-:Y:S01]  /*eb50*/  I2FP.F32.U32 R0, R16 ;  /* 0x0000001000007245 */ /* 0x000fe20000201000 */
[----:B------:R-:W-:Y:S01]  /*eb60*/  IMAD.IADD R3, R3, 0x1, R5 ;  /* 0x0000000103037824 */ /* 0x000fe200078e0205 */
[----:B0-----:R-:W-:Y:S01]  /*eb70*/  ISETP.NE.U32.AND P1, PT, R20, RZ, PT ;  /* 0x000000ff1400720c */ /* 0x001fe20003f25070 */
[----:B------:R-:W-:Y:S02]  /*eb80*/  IMAD.MOV.U32 R5, RZ, RZ, -0x1 ;  /* 0xffffffffff057424 */ /* 0x000fe400078e00ff */
[----:B------:R-:W-:Y:S02]  /*eb90*/  FMUL R0, R0, UR6 ;  /* 0x0000000600007c20 */ /* 0x000fe40008400000 */
[----:B------:R-:W0:Y:S01]  /*eba0*/  LDC R13, c[0x0][0x148] ;  /* 0x00005200ff0d7b82 */ /* 0x000e220000000800 */
[----:B-1----:R-:W-:Y:S01]  /*ebb0*/  SHF.R.U64 R10, R2, R4, R3 ;  /* 0x00000004020a7219 */ /* 0x002fe20000001203 */
[----:B------:R1:W0:Y:S01]  /*ebc0*/  F2I.U32.TRUNC.NTZ R12, R0 ;  /* 0x00000000000c7305 */ /* 0x000222000020f000 */
[----:B------:R-:W-:-:S02]  /*ebd0*/  ISETP.NE.AND.EX P1, PT, R21, RZ, PT, P1 ;  /* 0x000000ff1500720c */ /* 0x000fc40003f25310 */
[----:B------:R-:W-:-:S03]  /*ebe0*/  SHF.R.U32.HI R3, RZ, R4, R3 ;  /* 0x00000004ff037219 */ /* 0x000fc60000011603 */
[----:B------:R-:W0:Y:S01]  /*ebf0*/  LDC R14, c[0x0][0x600] ;  /* 0x00018000ff0e7b82 */ /* 0x000e220000000800 */
[-CC-:B--2---:R-:W-:Y:S02]  /*ec00*/  SHF.R.U64 R8, R10, R6.reuse, R3.reuse ;  /* 0x000000060a087219 */ /* 0x184fe40000001203 */
[----:B------:R-:W-:-:S05]  /*ec10*/  SHF.R.U32.HI R3, RZ, R6, R3 ;  /* 0x00000006ff037219 */ /* 0x000fca0000011603 */
[----:B------:R-:W2:Y:S01]  /*ec20*/  LDC R19, c[0x0][0x648] ;  /* 0x00019200ff137b82 */ /* 0x000ea20000000800 */
[-CC-:B-----5:R-:W-:Y:S02]  /*ec30*/  SHF.R.U64 R11, R8, R18.reuse, R3.reuse ;  /* 0x00000012080b7219 */ /* 0x1a0fe40000001203 */
[-C--:B------:R-:W-:Y:S02]  /*ec40*/  SHF.L.U32 R5, R5, R18.reuse, RZ ;  /* 0x0000001205057219 */ /* 0x080fe400000006ff */
[-C--:B------:R-:W-:Y:S01]  /*ec50*/  SHF.R.U32.HI R3, RZ, R18.reuse, R3 ;  /* 0x00000012ff037219 */ /* 0x080fe20000011603 */
[----:B------:R-:W-:Y:S01]  /*ec60*/  IMAD.MOV.U32 R2, RZ, RZ, R11 ;  /* 0x000000ffff027224 */ /* 0x000fe200078e000b */
[----:B------:R-:W-:Y:S01]  /*ec70*/  SHF.L.U32 R40, R7, R18, RZ ;  /* 0x0000001207287219 */ /* 0x000fe200000006ff */
[----:B------:R-:W0:Y:S01]  /*ec80*/  LDC R22, c[0x0][0x638] ;  /* 0x00018e00ff167b82 */ /* 0x000e220000000800 */
[----:B------:R-:W-:-:S07]  /*ec90*/  LOP3.LUT R17, RZ, R5, RZ, 0x33, !PT ;  /* 0x00000005ff117212 */ /* 0x000fce00078e33ff */
[----:B------:R-:W0:Y:S01]  /*eca0*/  LDC R23, c[0x0][0x610] ;  /* 0x00018400ff177b82 */ /* 0x000e220000000800 */
[----:B-1----:R-:W-:Y:S05]  /*ecb0*/  @!P1 BRA `(.L_x_299) ;  /* 0x0000000000289947 */ /* 0x002fea0003800000 */
[----:B------:R-:W1:Y:S02]  /*ecc0*/  LDC R0, c[0x0][0x64c] ;  /* 0x00019300ff007b82 */ /* 0x000e640000000800 */
[----:B-1----:R-:W-:-:S05]  /*ecd0*/  IADD3 R7, P1, R11, R0, RZ ;  /* 0x000000000b077210 */ /* 0x002fca0007f3e0ff */
        /* <DEDUP_REMOVED lines=8> */
.L_x_299:
[----:B--2---:R-:W-:Y:S01]  /*ed60*/  SHF.R.U64 R0, R2, R19, R3 ;  /* 0x0000001302007219 */ /* 0x004fe20000001203 */
[----:B0-----:R-:W-:Y:S01]  /*ed70*/  VIADD R3, R14, 0xffffffff ;  /* 0xffffffff0e037836 */ /* 0x001fe20000000000 */
[----:B------:R-:W-:Y:S01]  /*ed80*/  LOP3.LUT R5, R8, R17, RZ, 0xc0, !PT ;  /* 0x0000001108057212 */ /* 0x000fe200078ec0ff */
[----:B------:R-:W-:Y:S01]  /*ed90*/  IMAD.MOV R12, RZ, RZ, -R12 ;  /* 0x000000ffff0c7224 */ /* 0x000fe200078e0a0c */
[----:B------:R-:W-:Y:S01]  /*eda0*/  R2UR UR22, R24 ;  /* 0x00000000181672ca */ /* 0x000fe200000e0000 */
[----:B------:R-:W-:Y:S01]  /*edb0*/  IMAD.MOV R2, RZ, RZ, -R0 ;  /* 0x000000ffff027224 */ /* 0x000fe200078e0a00 */
[----:B------:R-:W-:Y:S01]  /*edc0*/  LOP3.LUT R3, R10, R3, RZ, 0xc0, !PT ;  /* 0x000000030a037212 */ /* 0x000fe200078ec0ff */
[----:B------:R-:W-:Y:S02]  /*edd0*/  IMAD R40, R40, R0, R5 ;  /* 0x0000000028287224 */ /* 0x000fe400078e0205 */
[----:B------:R-:W-:Y:S02]  /*ede0*/  @P4 IMAD R15, R13, R12, R16 ;  /* 0x0000000c0d0f4224 */ /* 0x000fe400078e0210 */
[----:B------:R-:W-:-:S02]  /*edf0*/  IMAD R0, R2, R22, R11 ;  /* 0x0000001602007224 */ /* 0x000fc400078e020b */
[----:B------:R-:W-:Y:S02]  /*ee00*/  IMAD R40, R40, R23, R15 ;  /* 0x0000001728287224 */ /* 0x000fe400078e020f */
[----:B------:R-:W-:Y:S02]  /*ee10*/  IMAD R3, R0, R14, R3 ;  /* 0x0000000e00037224 */ /* 0x000fe400078e0203 */
[----:B------:R-:W-:-:S03]  /*ee20*/  IMAD.MOV.U32 R0, RZ, RZ, 0x1 ;  /* 0x00000001ff007424 */ /* 0x000fc600078e00ff */
[----:B------:R-:W-:Y:S02]  /*ee30*/  SEL R2, R3, R40, !P4 ;  /* 0x0000002803027207 */ /* 0x000fe40006000000 */
[----:B------:R-:W-:-:S03]  /*ee40*/  SEL R40, R40, R3, !P4 ;  /* 0x0000000328287207 */ /* 0x000fc60006000000 */
[----:B------:R2:W-:Y:S04]  /*ee50*/  STL [R1+0x84], R2 ;  /* 0x0000840201007387 */ /* 0x0005e80000100800 */
.L_x_297:
[----:B------:R0:W-:Y:S01]  /*ee60*/  STL [R1+0x88], R40 ;  /* 0x0000882801007387 */ /* 0x0001e20000100800 */
[----:B------:R-:W-:-:S13]  /*ee70*/  LOP3.LUT P1, RZ, R0, 0xff, RZ, 0xc0, !PT ;  /* 0x000000ff00ff7812 */ /* 0x000fda000782c0ff */
[----:B0-----:R-:W-:Y:S05]  /*ee80*/  @P1 BRA `(.L_x_300) ;  /* 0xffffff2400281947 */ /* 0x001fea000383ffff */
[----:B------:R-:W-:Y:S05]  /*ee90*/  EXIT ;  /* 0x000000000000794d */ /* 0x000fea0003800000 */
.L_x_8:
[----:B------:R-:W2:Y:S01]  /*eea0*/  LDL R22, [R1+0x80] ;  /* 0x0000800001167983 */ /* 0x000ea20000100800 */
[----:B0-----:R-:W-:-:S03]  /*eeb0*/  ULDC.64 UR4, c[0x0][0x650] ;  /* 0x0001940000047ab9 */ /* 0x001fc60000000a00 */
[----:B-1----:R-:W3:Y:S01]  /*eec0*/  LDL R23, [R1+0x7c] ;  /* 0x00007c0001177983 */ /* 0x002ee20000100800 */
[----:B------:R-:W-:Y:S01]  /*eed0*/  PRMT R4, RZ, 0x7610, R4 ;  /* 0x00007610ff047816 */ /* 0x000fe20000000004 */
[----:B------:R-:W-:Y:S02]  /*eee0*/  IMAD.MOV.U32 R5, RZ, RZ, -0x1 ;  /* 0xffffffffff057424 */ /* 0x000fe400078e00ff */
[----:B------:R-:W-:Y:S02]  /*eef0*/  IMAD.MOV.U32 R7, RZ, RZ, -0x1 ;  /* 0xffffffffff077424 */ /* 0x000fe400078e00ff */
[----:B------:R-:W-:Y:S01]  /*ef00*/  IMAD.MOV.U32 R6, RZ, RZ, -0x1 ;  /* 0xffffffffff067424 */ /* 0x000fe200078e00ff */
[----:B--2---:R-:W-:-:S04]  /*ef10*/  ISETP.GE.U32.AND P0, PT, R22, UR4, PT ;  /* 0x0000000416007c0c */ /* 0x004fc8000bf06070 */
[----:B---3--:R-:W-:-:S13]  /*ef20*/  ISETP.GE.U32.AND.EX P0, PT, R23, UR5, PT, P0 ;  /* 0x0000000517007c0c */ /* 0x008fda000bf06100 */
[----:B------:R-:W-:Y:S05]  /*ef30*/  @P0 BRA `(.L_x_301) ;  /* 0x00000004002c0947 */ /* 0x000fea0003800000 */
[----:B------:R-:W0:Y:S01]  /*ef40*/  LDC.64 R14, c[0x0][0x628] ;  /* 0x00018a00ff0e7b82 */ /* 0x000e220000000a00 */
[----:B------:R-:W-:Y:S02]  /*ef50*/  IMAD.MOV.U32 R8, RZ, RZ, R22 ;  /* 0x000000ffff087224 */ /* 0x000fe400078e0016 */
[----:B------:R-:W-:-:S05]  /*ef60*/  IMAD.MOV.U32 R9, RZ, RZ, R23 ;  /* 0x000000ffff097224 */ /* 0x000fca00078e0017 */
[----:B------:R-:W1:Y:S08]  /*ef70*/  LDC R10, c[0x0][0x630] ;  /* 0x00018c00ff0a7b82 */ /* 0x000e700000000800 */
[----:B------:R-:W2:Y:S01]  /*ef80*/  LDC.64 R16, c[0x0][0x620] ;  /* 0x00018800ff107b82 */ /* 0x000ea20000000a00 */
[----:B0-----:R-:W-:-:S04]  /*ef90*/  ISETP.NE.U32.AND P0, PT, R14, RZ, PT ;  /* 0x000000ff0e00720c */ /* 0x001fc80003f05070 */
[----:B------:R-:W-:-:S13]  /*efa0*/  ISETP.NE.AND.EX P0, PT, R15, RZ, PT, P0 ;  /* 0x000000ff0f00720c */ /* 0x000fda0003f05300 */
[----:B-12---:R-:W-:Y:S05]  /*efb0*/  @!P0 BRA `(.L_x_302) ;  /* 0x0000000000288947 */ /* 0x006fea0003800000 */
        /* <DEDUP_REMOVED lines=10> */
.L_x_302:
[----:B------:R-:W0:Y:S01]  /*f060*/  LDC.64 R20, c[0x0][0x640] ;  /* 0x00019000ff147b82 */ /* 0x000e220000000a00 */
[-CC-:B------:R-:W-:Y:S02]  /*f070*/  SHF.R.U64 R14, R8, R10.reuse, R9.reuse ;  /* 0x0000000a080e7219 */ /* 0x180fe40000001209 */
[----:B------:R-:W-:Y:S02]  /*f080*/  SHF.R.U32.HI R4, RZ, R10, R9 ;  /* 0x0000000aff047219 */ /* 0x000fe40000011609 */
[----:B------:R-:W-:-:S03]  /*f090*/  IADD3 R7, P0, RZ, -R14, RZ ;  /* 0x8000000eff077210 */ /* 0x000fc60007f1e0ff */
[----:B------:R-:W1:Y:S02]  /*f0a0*/  LDC R8, c[0x0][0x618] ;  /* 0x00018600ff087b82 */ /* 0x000e640000000800 */
[----:B------:R-:W-:Y:S02]  /*f0b0*/  IMAD.X R5, RZ, RZ, ~R4, P0 ;  /* 0x000000ffff057224 */ /* 0x000fe400000e0e04 */
[----:B------:R-:W-:Y:S02]  /*f0c0*/  IMAD.MOV.U32 R4, RZ, RZ, R22 ;  /* 0x000000ffff047224 */ /* 0x000fe400078e0016 */
[-C--:B------:R-:W-:Y:S02]  /*f0d0*/  IMAD R6, R5, R16.reuse, RZ ;  /* 0x0000001005067224 */ /* 0x080fe400078e02ff */
[----:B------:R-:W2:Y:S01]  /*f0e0*/  LDC R18, c[0x0][0x608] ;  /* 0x00018200ff127b82 */ /* 0x000ea20000000800 */
[----:B------:R-:W-:Y:S02]  /*f0f0*/  IMAD.MOV.U32 R5, RZ, RZ, R23 ;  /* 0x000000ffff057224 */ /* 0x000fe400078e0017 */
[----:B------:R-:W-:-:S05]  /*f100*/  IMAD.WIDE.U32 R4, R7, R16, R4 ;  /* 0x0000001007047225 */ /* 0x000fca00078e0004 */
[----:B------:R-:W3:Y:S01]  /*f110*/  LDC R19, c[0x0][0x658] ;  /* 0x00019600ff137b82 */ /* 0x000ee20000000800 */
[----:B------:R-:W-:Y:S01]  /*f120*/  IMAD R7, R7, R17, R6 ;  /* 0x0000001107077224 */ /* 0x000fe200078e0206 */
[----:B0-----:R-:W-:Y:S01]  /*f130*/  ISETP.NE.U32.AND P0, PT, R20, RZ, PT ;  /* 0x000000ff1400720c */ /* 0x001fe20003f05070 */
[----:B------:R-:W-:Y:S02]  /*f140*/  IMAD.MOV.U32 R6, RZ, RZ, -0x1 ;  /* 0xffffffffff067424 */ /* 0x000fe400078e00ff */
[----:B------:R-:W-:Y:S01]  /*f150*/  IMAD.IADD R5, R5, 0x1, R7 ;  /* 0x0000000105057824 */ /* 0x000fe200078e0207 */
[----:B------:R-:W-:Y:S02]  /*f160*/  ISETP.NE.AND.EX P0, PT, R21, RZ, PT, P0 ;  /* 0x000000ff1500720c */ /* 0x000fe40003f05300 */
[----:B------:R-:W0:Y:S02]  /*f170*/  LDC R17, c[0x0][0x600] ;  /* 0x00018000ff117b82 */ /* 0x000e240000000800 */
[----:B-1----:R-:W-:-:S02]  /*f180*/  SHF.R.U64 R10, R4, R8, R5 ;  /* 0x00000008040a7219 */ /* 0x002fc40000001205 */
[----:B------:R-:W-:-:S04]  /*f190*/  SHF.R.U32.HI R5, RZ, R8, R5 ;  /* 0x00000008ff057219 */ /* 0x000fc80000011605 */
[----:B------:R-:W1:Y:S01]  /*f1a0*/  LDC R22, c[0x0][0x648] ;  /* 0x00019200ff167b82 */ /* 0x000e620000000800 */
[-CC-:B--2---:R-:W-:Y:S02]  /*f1b0*/  SHF.R.U64 R15, R10, R18.reuse, R5.reuse ;  /* 0x000000120a0f7219 */ /* 0x184fe40000001205 */
[----:B------:R-:W-:Y:S01]  /*f1c0*/  SHF.R.U32.HI R4, RZ, R18, R5 ;  /* 0x00000012ff047219 */ /* 0x000fe20000011605 */
[----:B------:R-:W-:-:S04]  /*f1d0*/  IMAD.MOV.U32 R18, RZ, RZ, 0x1 ;  /* 0x00000001ff127424 */ /* 0x000fc800078e00ff */
[----:B------:R-:W2:Y:S01]  /*f1e0*/  LDC R23, c[0x0][0x638] ;  /* 0x00018e00ff177b82 */ /* 0x000ea20000000800 */
[-CC-:B---3--:R-:W-:Y:S02]  /*f1f0*/  SHF.R.U64 R16, R15, R19.reuse, R4.reuse ;  /* 0x000000130f107219 */ /* 0x188fe40000001204 */
[-C--:B------:R-:W-:Y:S02]  /*f200*/  SHF.L.U32 R6, R6, R19.reuse, RZ ;  /* 0x0000001306067219 */ /* 0x080fe400000006ff */
[----:B------:R-:W-:Y:S01]  /*f210*/  SHF.R.U32.HI R5, RZ, R19, R4 ;  /* 0x00000013ff057219 */ /* 0x000fe20000011604 */
[----:B------:R-:W-:Y:S01]  /*f220*/  IMAD.MOV.U32 R4, RZ, RZ, R16 ;  /* 0x000000ffff047224 */ /* 0x000fe200078e0010 */
[----:B------:R-:W-:Y:S01]  /*f230*/  LOP3.LUT R24, RZ, R6, RZ, 0x33, !PT ;  /* 0x00000006ff187212 */ /* 0x000fe200078e33ff */
[----:B------:R-:W3:Y:S01]  /*f240*/  LDC R25, c[0x0][0x610] ;  /* 0x00018400ff197b82 */ /* 0x000ee20000000800 */
[----:B------:R-:W-:Y:S05]  /*f250*/  @!P0 BRA `(.L_x_303) ;  /* 0x0000000000288947 */ /* 0x000fea0003800000 */
        /* <DEDUP_REMOVED lines=10> */
.L_x_303:
[----:B-1----:R-:W-:Y:S01]  /*f300*/  SHF.R.U64 R4, R4, R22, R5 ;  /* 0x0000001604047219 */ /* 0x002fe20000001205 */
[----:B0-----:R-:W-:Y:S01]  /*f310*/  VIADD R7, R17, 0xffffffff ;  /* 0xffffffff11077836 */ /* 0x001fe20000000000 */
[----:B------:R-:W-:Y:S01]  /*f320*/  SHF.L.U32 R18, R18, R19, RZ ;  /* 0x0000001312127219 */ /* 0x000fe200000006ff */
[----:B------:R-:W-:Y:S01]  /*f330*/  @P4 IMAD R0, R11, R12, R2 ;  /* 0x0000000c0b004224 */ /* 0x000fe200078e0202 */
[----:B------:R-:W-:Y:S01]  /*f340*/  LOP3.LUT R3, R15, R24, RZ, 0xc0, !PT ;  /* 0x000000180f037212 */ /* 0x000fe200078ec0ff */
[----:B------:R-:W-:Y:S01]  /*f350*/  IMAD.MOV R5, RZ, RZ, -R4 ;  /* 0x000000ffff057224 */ /* 0x000fe200078e0a04 */
[----:B------:R-:W-:Y:S01]  /*f360*/  LOP3.LUT R7, R10, R7, RZ, 0xc0, !PT ;  /* 0x000000070a077212 */ /* 0x000fe200078ec0ff */
[----:B------:R-:W-:Y:S02]  /*f370*/  IMAD.MOV.U32 R6, RZ, RZ, R14 ;  /* 0x000000ffff067224 */ /* 0x000fe400078e000e */
[----:B------:R-:W-:Y:S02]  /*f380*/  IMAD R3, R18, R4, R3 ;  /* 0x0000000412037224 */ /* 0x000fe400078e0203 */
[----:B--2---:R-:W-:-:S02]  /*f390*/  IMAD R2, R5, R23, R16 ;  /* 0x0000001705027224 */ /* 0x004fc400078e0210 */
[----:B---3--:R-:W-:Y:S02]  /*f3a0*/  IMAD R0, R3, R25, R0 ;  /* 0x0000001903007224 */ /* 0x008fe400078e0200 */
[----:B------:R-:W-:Y:S02]  /*f3b0*/  IMAD R5, R2, R17, R7 ;  /* 0x0000001102057224 */ /* 0x000fe400078e0207 */
[----:B------:R-:W-:-:S03]  /*f3c0*/  IMAD.MOV.U32 R4, RZ, RZ, 0x1 ;  /* 0x00000001ff047424 */ /* 0x000fc600078e00ff */
[----:B------:R-:W-:Y:S02]  /*f3d0*/  SEL R7, R5, R0, !P4 ;  /* 0x0000000005077207 */ /* 0x000fe40006000000 */
[----:B------:R-:W-:-:S07]  /*f3e0*/  SEL R5, R0, R5, !P4 ;  /* 0x0000000500057207 */ /* 0x000fce0006000000 */
.L_x_301:
[----:B------:R-:W-:-:S08]  /*f3f0*/  NOP ;  /* 0x0000000000007918 */ /* 0x000fd00000000000 */
[----:B------:R-:W0:-:S00]  /*f400*/  USETMAXREG.DEALLOC.CTAPOOL 0x28 ;  /* 0x00000028000079c8 */ /* 0x000e0000080e0500 */
[----:B------:R-:W-:-:S13]  /*f410*/  ISETP.NE.AND P0, PT, RZ, UR8, PT ;  /* 0x00000008ff007c0c */ /* 0x000fda000bf05270 */
[----:B------:R-:W-:Y:S05]  /*f420*/  @P0 EXIT ;  /* 0x000000000000094d */ /* 0x000fea0003800000 */
[----:B0-----:R-:W-:Y:S01]  /*f430*/  LOP3.LUT P0, RZ, R4, 0xff, RZ, 0xc0, !PT ;  /* 0x000000ff04ff7812 */ /* 0x001fe2000780c0ff */
[----:B------:R-:W-:Y:S02]  /*f440*/  IMAD.MOV.U32 R0, RZ, RZ, 0x1 ;  /* 0x00000001ff007424 */ /* 0x000fe400078e00ff */
[----:B------:R-:W-:-:S10]  /*f450*/  IMAD.MOV.U32 R9, RZ, RZ, RZ ;  /* 0x000000ffff097224 */ /* 0x000fd400078e00ff */
[----:B------:R-:W-:Y:S05]  /*f460*/  @!P0 BRA `(.L_x_304) ;  /* 0x0000000c005c8947 */ /* 0x000fea0003800000 */
[----:B------:R-:W0:Y:S01]  /*f470*/  S2UR UR12, SR_CgaCtaId ;  /* 0x00000000000c79c3 */ /* 0x000e220000008800 */
[----:B------:R-:W-:Y:S01]  /*f480*/  ULDC UR4, c[0x0][0x28c] ;  /* 0x0000a30000047ab9 */ /* 0x000fe20000000800 */
[----:B------:R-:W-:Y:S01]  /*f490*/  ULDC UR6, c[0x0][0x658] ;  /* 0x0001960000067ab9 */ /* 0x000fe20000000800 */
[----:B------:R-:W-:Y:S01]  /*f4a0*/  UIADD3 UR10, UR4, 0x3f, URZ ;  /* 0x0000003f040a7890 */ /* 0x000fe2000fffe03f */
[----:B------:R-:W-:Y:S01]  /*f4b0*/  BSSY B0, `(.L_x_304) ;  /* 0x00000d2000007945 */ /* 0x000fe20003800000 */
[----:B------:R-:W-:Y:S01]  /*f4c0*/  UMOV UR7, 0xffffffff ;  /* 0xffffffff00077882 */ /* 0x000fe20000000000 */
[----:B------:R-:W-:Y:S01]  /*f4d0*/  ULDC UR5, c[0x0][0x600] ;  /* 0x0001800000057ab9 */ /* 0x000fe20000000800 */
[----:B------:R-:W-:Y:S01]  /*f4e0*/  UMOV UR9, 0x1 ;  /* 0x0000000100097882 */ /* 0x000fe20000000000 */
[----:B------:R-:W-:Y:S01]  /*f4f0*/  USHF.L.U32 UR7, UR7, UR6, URZ ;  /* 0x0000000607077299 */ /* 0x000fe2000800063f */
[----:B------:R-:W-:Y:S01]  /*f500*/  IMAD.MOV.U32 R11, RZ, RZ, 0x1 ;  /* 0x00000001ff0b7424 */ /* 0x000fe200078e00ff */
[----:B------:R-:W-:Y:S01]  /*f510*/  UIADD3 UR4, UR5, -0x1, URZ ;  /* 0xffffffff05047890 */ /* 0x000fe2000fffe03f */
[----:B------:R-:W-:Y:S01]  /*f520*/  IMAD.MOV.U32 R0, RZ, RZ, 0x1 ;  /* 0x00000001ff007424 */ /* 0x000fe200078e00ff */
[----:B------:R-:W-:Y:S01]  /*f530*/  USHF.R.S32.HI UR11, URZ, 0x1f, UR10 ;  /* 0x0000001f3f0b7899 */ /* 0x000fe2000801140a */
[----:B------:R-:W-:Y:S01]  /*f540*/  IMAD.MOV.U32 R9, RZ, RZ, RZ ;  /* 0x000000ffff097224 */ /* 0x000fe200078e00ff */
[----:B------:R-:W-:Y:S01]  /*f550*/  ULDC UR8, c[0x0][0xc] ;  /* 0x0000030000087ab9 */ /* 0x000fe20000000800 */
[----:B------:R-:W-:-:S02]  /*f560*/  USHF.L.U32 UR5, UR9, UR6, URZ ;  /* 0x0000000609057299 */ /* 0x000fc4000800063f */
[----:B------:R-:W-:Y:S01]  /*f570*/  ULEA.HI UR11, UR11, UR10, URZ, 0x6 ;  /* 0x0000000a0b0b7291 */ /* 0x000fe2000f8f303f */
[----:B------:R-:W-:Y:S01]  /*f580*/  ULDC UR9, c[0x0][0x10] ;  /* 0x0000040000097ab9 */ /* 0x000fe20000000800 */
[----:B------:R-:W-:Y:S02]  /*f590*/  ULOP3.LUT UR6, URZ, UR7, URZ, 0x33, !UPT ;  /* 0x000000073f067292 */ /* 0x000fe4000f8e333f */
[----:B------:R-:W-:Y:S01]  /*f5a0*/  UIMAD.WIDE.U32 UR8, UR8, UR9, URZ ;  /* 0x00000009080872a5 */ /* 0x000fe2000f8e003f */
[----:B------:R-:W-:Y:S01]  /*f5b0*/  ULDC UR7, c[0x0][0x14] ;  /* 0x0000050000077ab9 */ /* 0x000fe20000000800 */
[----:B------:R-:W-:Y:S01]  /*f5c0*/  USHF.R.S32.HI UR20, URZ, 0x6, UR11 ;  /* 0x000000063f147899 */ /* 0x000fe2000801140b */
[----:B0-----:R-:W-:Y:S01]  /*f5d0*/  IMAD.U32 R8, RZ, RZ, UR12 ;  /* 0x0000000cff087e24 */ /* 0x001fe2000f8e00ff */
[----:B------:R-:W-:Y:S02]  /*f5e0*/  UIMAD.WIDE.U32 UR24, UR8, UR7, URZ ;  /* 0x00000007081872a5 */ /* 0x000fe4000f8e003f */
[----:B------:R-:W-:-:S02]  /*f5f0*/  UIMAD UR18, UR9, UR7, URZ ;  /* 0x00000007091272a4 */ /* 0x000fc4000f8e023f */
[----:B------:R-:W-:Y:S02]  /*f600*/  ULOP3.LUT UR23, UR13, 0x2, URZ, 0xfc, !UPT ;  /* 0x000000020d177892 */ /* 0x000fe4000f8efc3f */
[----:B------:R-:W-:Y:S02]  /*f610*/  UIADD3 UR18, UR25, UR18, URZ ;  /* 0x0000001219127290 */ /* 0x000fe4000fffe03f */
[----:B------:R-:W-:Y:S01]  /*f620*/  UIADD3 UR28, UR20, 0x1, URZ ;  /* 0x00000001141c7890 */ /* 0x000fe2000fffe03f */
[----:B------:R-:W-:-:S11]  /*f630*/  ULDC.64 UR26, c[0x0][0x198] ;  /* 0x00006600001a7ab9 */ /* 0x000fd60000000a00 */
.L_x_315:
[----:B------:R-:W-:-:S03]  /*f640*/  UMOV UR7, 0xffffffff ;  /* 0xffffffff00077882 */ /* 0x000fc60000000000 */
[----:B------:R-:W-:Y:S05]  /*f650*/  BRA.DIV UR7, `(.L_x_305) ;  /* 0x0000001207907947 */ /* 0x000fea000b800000 */
[----:B------:R-:W-:-:S13]  /*f660*/  ELECT P0, URZ, PT ;  /* 0x00000000003f782f */ /* 0x000fda0003800000 */
.L_x_331:
[----:B------:R-:W0:Y:S01]  /*f670*/  LDC R2, c[0x0][0x28c] ;  /* 0x0000a300ff027b82 */ /* 0x000e220000000800 */
[----:B------:R-:W-:Y:S01]  /*f680*/  BSSY B1, `(.L_x_306) ;  /* 0x000003c000017945 */ /* 0x000fe20003800000 */
[----:B0-----:R-:W-:-:S13]  /*f690*/  ISETP.LT.OR P0, PT, R2, 0x1, !P0 ;  /* 0x000000010200780c */ /* 0x001fda0004701670 */
[----:B------:R-:W-:Y:S05]  /*f6a0*/  @P0 BRA `(.L_x_307) ;  /* 0x0000000000e40947 */ /* 0x000fea0003800000 */
[----:B------:R-:W-:Y:S02]  /*f6b0*/  IMAD R5, R5, 0x2, R8 ;  /* 0x0000000205057824 */ /* 0x000fe400078e0208 */
[----:B------:R-:W-:Y:S02]  /*f6c0*/  IMAD.SHL.U32 R10, R7, 0x80, RZ ;  /* 0x00000080070a7824 */ /* 0x000fe400078e00ff */
[----:B------:R-:W-:Y:S02]  /*f6d0*/  IMAD.MOV.U32 R14, RZ, RZ, RZ ;  /* 0x000000ffff0e7224 */ /* 0x000fe400078e00ff */
[----:B------:R-:W-:Y:S02]  /*f6e0*/  IMAD.U32 R15, RZ, RZ, UR28 ;  /* 0x0000001cff0f7e24 */ /* 0x000fe4000f8e00ff */
[----:B------:R-:W-:Y:S02]  /*f6f0*/  IMAD.MOV.U32 R2, RZ, RZ, R0 ;  /* 0x000000ffff027224 */ /* 0x000fe400078e0000 */
[----:B------:R-:W-:-:S02]  /*f700*/  IMAD.MOV.U32 R3, RZ, RZ, R9 ;  /* 0x000000ffff037224 */ /* 0x000fc400078e0009 */
[----:B------:R-:W-:-:S07]  /*f710*/  IMAD.SHL.U32 R7, R5, 0x80, RZ ;  /* 0x0000008005077824 */ /* 0x000fce00078e00ff */
.L_x_310:
[----:B------:R-:W0:Y:S01]  /*f720*/  S2UR UR7, SR_CgaCtaId ;  /* 0x00000000000779c3 */ /* 0x000e220000008800 */
[----:B------:R-:W1:Y:S01]  /*f730*/  S2R R16, SR_TID.X ;  /* 0x0000000000107919 */ /* 0x000e620000002100 */
[----:B------:R-:W-:Y:S02]  /*f740*/  MOV R5, 0x400 ;  /* 0x0000040000057802 */ /* 0x000fe40000000f00 */
[----:B------:R-:W-:Y:S01]  /*f750*/  SHF.L.U32 R4, R2, 0x1f, RZ ;  /* 0x0000001f02047819 */ /* 0x000fe200000006ff */
[----:B0-----:R-:W-:-:S05]  /*f760*/  IMAD.U32 R8, RZ, RZ, UR7 ;  /* 0x00000007ff087e24 */ /* 0x001fca000f8e00ff */
[----:B------:R-:W-:Y:S02]  /*f770*/  LEA R12, R8, R5, 0x18 ;  /* 0x00000005080c7211 */ /* 0x000fe400078ec0ff */
[----:B-1----:R-:W-:-:S03]  /*f780*/  LOP3.LUT P1, RZ, R16, 0x7f, RZ, 0xc0, !PT ;  /* 0x0000007f10ff7812 */ /* 0x002fc6000782c0ff */
[----:B------:R-:W-:-:S04]  /*f790*/  IMAD R13, R3, 0x8, R12 ;  /* 0x00000008030d7824 */ /* 0x000fc800078e020c */
[----:B------:R-:W0:Y:S06]  /*f7a0*/  SYNCS.PHASECHK.TRANS64.TRYWAIT P0, [R13+URZ+0x48], R4 ;  /* 0x000048040d0075a7 */ /* 0x000e2c000800017f */
[----:B------:R-:W1:Y:S01]  /*f7b0*/  @!P1 LDC R5, c[0x0][0x500] ;  /* 0x00014000ff059b82 */ /* 0x000e620000000800 */
[----:B0-----:R-:W-:Y:S05]  /*f7c0*/  @!P0 BRA `(.L_x_308) ;  /* 0x0000001000548947 */ /* 0x001fea0003800000 */
.L_x_332:
[----:B------:R-:W-:Y:S01]  /*f7d0*/  UPRMT UR7, UR23, 0x9910, URZ ;  /* 0x0000991017077896 */ /* 0x000fe2000800003f */
[----:B-1----:R1:W-:Y:S03]  /*f7e0*/  @!P1 SYNCS.ARRIVE.TRANS64 RZ, [R13+URZ], R5 ;  /* 0x000000050dff99a7 */ /* 0x0023e6000800003f */
[----:B------:R-:W-:-:S06]  /*f7f0*/  UISETP.NE.AND UP0, UPT, UR7, 0x2, UPT ;  /* 0x000000020700788c */ /* 0x000fcc000bf05270 */
[----:B------:R-:W-:-:S13]  /*f800*/  PLOP3.LUT P0, PT, PT, PT, UP0, 0x80, 0x0 ;  /* 0x000000000000781c */ /* 0x000fda0003f0f008 */
[----:B-1----:R-:W-:Y:S05]  /*f810*/  @P0 BRA `(.L_x_309) ;  /* 0x0000000000040947 */ /* 0x002fea0003800000 */
[----:B------:R-:W-:Y:S01]  /*f820*/  BPT.TRAP 0x1 ;  /* 0x000000040000795c */ /* 0x000fe20000300000 */
.L_x_309:
[----:B0-----:R-:W-:Y:S01]  /*f830*/  IMAD R4, R3, 0x2, R8 ;  /* 0x0000000203047824 */ /* 0x001fe200078e0208 */
[----:B------:R-:W-:Y:S01]  /*f840*/  R2UR UR9, R13 ;  /* 0x000000000d0972ca */ /* 0x000fe200000e0000 */
[----:B------:R-:W-:Y:S01]  /*f850*/  VIADD R15, R15, 0xffffffff ;  /* 0xffffffff0f0f7836 */ /* 0x000fe20000000000 */
[----:B------:R-:W-:Y:S01]  /*f860*/  UIADD3 UR14, UP0, UR26, 0xf0, URZ ;  /* 0x000000f01a0e7890 */ /* 0x000fe2000ff1e03f */
[--C-:B------:R-:W-:Y:S01]  /*f870*/  IMAD.U32 R4, R4, 0x2000, R12.reuse ;  /* 0x0000200004047824 */ /* 0x100fe200078e000c */
[----:B------:R-:W-:Y:S01]  /*f880*/  R2UR UR11, R7 ;  /* 0x00000000070b72ca */ /* 0x000fe200000e0000 */
[C---:B------:R-:W-:Y:S01]  /*f890*/  IMAD R12, R3.reuse, 0x2000, R12 ;  /* 0x00002000030c7824 */ /* 0x040fe200078e020c */
[----:B------:R-:W-:Y:S01]  /*f8a0*/  R2UR UR10, R14 ;  /* 0x000000000e0a72ca */ /* 0x000fe200000e0000 */
[----:B------:R-:W-:Y:S01]  /*f8b0*/  UIADD3 UR30, UP1, UR26, 0x1f0, URZ ;  /* 0x000001f01a1e7890 */ /* 0x000fe2000ff3e03f */
[----:B------:R-:W-:Y:S01]  /*f8c0*/  R2UR UR7, R4 ;  /* 0x00000000040772ca */ /* 0x000fe200000e0000 */
[----:B------:R-:W-:Y:S01]  /*f8d0*/  UIADD3.X UR15, URZ, UR27, URZ, UP0, !UPT ;  /* 0x0000001b3f0f7290 */ /* 0x000fe200087fe43f */
[----:B------:R-:W-:Y:S01]  /*f8e0*/  R2UR UR8, R12 ;  /* 0x000000000c0872ca */ /* 0x000fe200000e0000 */
[----:B------:R-:W-:Y:S01]  /*f8f0*/  VIADD R3, R3, 0x1 ;  /* 0x0000000103037836 */ /* 0x000fe20000000000 */
[----:B------:R-:W-:Y:S01]  /*f900*/  R2UR UR12, R6 ;  /* 0x00000000060c72ca */ /* 0x000fe200000e0000 */
[----:B------:R-:W-:Y:S01]  /*f910*/  UIADD3.X UR31, URZ, UR27, URZ, UP1, !UPT ;  /* 0x0000001b3f1f7290 */ /* 0x000fe20008ffe43f */
[----:B------:R-:W-:Y:S01]  /*f920*/  R2UR UR21, R10 ;  /* 0x000000000a1572ca */ /* 0x000fe200000e0000 */
[----:B------:R-:W-:Y:S01]  /*f930*/  UMOV UR22, 0x30000 ;  /* 0x0003000000167882 */ /* 0x000fe20000000000 */
[----:B------:R-:W-:Y:S01]  /*f940*/  ISETP.GT.AND P1, PT, R15, 0x1, PT ;  /* 0x000000010f00780c */ /* 0x000fe20003f24270 */
[----:B------:R-:W-:Y:S01]  /*f950*/  UMOV UR16, 0x0 ;  /* 0x0000000000107882 */ /* 0x000fe20000000000 */
[----:B------:R-:W-:Y:S01]  /*f960*/  UMOV UR17, 0x10000000 ;  /* 0x1000000000117882 */ /* 0x000fe20000000000 */
[----:B------:R-:W-:Y:S01]  /*f970*/  ISETP.NE.AND P0, PT, R3, 0x9, PT ;  /* 0x000000090300780c */ /* 0x000fe20003f05270 */
[----:B------:R-:W-:Y:S01]  /*f980*/  VIADD R14, R14, 0x40 ;  /* 0x000000400e0e7836 */ /* 0x000fe20000000000 */
[----:B------:R-:W-:-:S02]  /*f990*/  UIADD3 UR7, UR7, 0x180, URZ ;  /* 0x0000018007077890 */ /* 0x000fc4000fffe03f */
[----:B------:R-:W-:Y:S01]  /*f9a0*/  UIADD3 UR19, UR8, 0x24180, URZ ;  /* 0x0002418008137890 */ /* 0x000fe2000fffe03f */
[----:B------:R-:W-:Y:S02]  /*f9b0*/  SEL R5, RZ, 0x1, P0 ;  /* 0x00000001ff057807 */ /* 0x000fe40000000000 */
[----:B------:R-:W-:Y:S02]  /*f9c0*/  SEL R3, R3, RZ, P0 ;  /* 0x000000ff03037207 */ /* 0x000fe40000000000 */
[----:B------:R-:W-:Y:S01]  /*f9d0*/  UMOV UR8, UR7 ;  /* 0x0000000700087c82 */ /* 0x000fe20008000000 */
[----:B------:R-:W-:Y:S01]  /*f9e0*/  LOP3.LUT R2, R2, R5, RZ, 0x3c, !PT ;  /* 0x0000000502027212 */ /* 0x000fe200078e3cff */
[----:B------:R0:W-:Y:S02]  /*f9f0*/  UTMALDG.3D.MULTICAST [UR8], [UR14], UR22, desc[UR16] ;  /* 0x000010080e0073b4 */ /* 0x0001e40008011816 */
[----:B0-----:R-:W-:Y:S01]  /*fa00*/  UMOV UR8, UR19 ;  /* 0x0000001300087c82 */ /* 0x001fe20008000000 */
[----:B------:R-:W-:-:S02]  /*fa10*/  UMOV UR11, UR21 ;  /* 0x00000015000b7c82 */ /* 0x000fc40008000000 */
[----:B------:R0:W-:Y:S02]  /*fa20*/  UTMALDG.3D [UR8], [UR30], desc[UR16] ;  /* 0x000010081e0075b4 */ /* 0x0001e40008011000 */
[----:B0-----:R-:W-:Y:S05]  /*fa30*/  @P1 BRA `(.L_x_310) ;  /* 0xfffffffc00381947 */ /* 0x001fea000383ffff */
.L_x_307:
[----:B------:R-:W-:Y:S05]  /*fa40*/  BSYNC B1 ;  /* 0x0000000000017941 */ /* 0x000fea0003800000 */
.L_x_306:
[----:B------:R-:W2:Y:S01]  /*fa50*/  LDL.LU R17, [R1+0x7c] ;  /* 0x00007c0001117983 */ /* 0x000ea20000300800 */
[----:B------:R-:W-:Y:S01]  /*fa60*/  LOP3.LUT P1, RZ, R11, 0xff, RZ, 0xc0, !PT ;  /* 0x000000ff0bff7812 */ /* 0x000fe2000782c0ff */
[----:B------:R-:W-:Y:S01]  /*fa70*/  VIADD R4, R9, UR20 ;  /* 0x0000001409047c36 */ /* 0x000fe20008000000 */
[----:B------:R-:W-:Y:S01]  /*fa80*/  ULDC.64 UR8, c[0x0][0x650] ;  /* 0x0001940000087ab9 */ /* 0x000fe20000000a00 */
[----:B------:R-:W3:Y:S01]  /*fa90*/  LDL.LU R16, [R1+0x80] ;  /* 0x0000800001107983 */ /* 0x000ee20000300800 */
[----:B------:R-:W-:Y:S01]  /*faa0*/  IMAD.U32 R6, RZ, RZ, UR20 ;  /* 0x00000014ff067e24 */ /* 0x000fe2000f8e00ff */
[----:B------:R-:W-:Y:S01]  /*fab0*/  UISETP.GE.U32.AND UP0, UPT, UR20, 0x9, UPT ;  /* 0x000000091400788c */ /* 0x000fe2000bf06070 */
[----:B------:R-:W-:Y:S01]  /*fac0*/  ISETP.GT.U32.AND P0, PT, R4, 0x8, PT ;  /* 0x000000080400780c */ /* 0x000fe20003f04070 */
[----:B------:R-:W-:Y:S01]  /*fad0*/  BSSY B1, `(.L_x_311) ;  /* 0x000006d000017945 */ /* 0x000fe20003800000 */
[----:B------:R-:W-:Y:S01]  /*fae0*/  IMAD.MOV.U32 R7, RZ, RZ, -0x1 ;  /* 0xffffffffff077424 */ /* 0x000fe200078e00ff */
[----:B------:R-:W-:-:S02]  /*faf0*/  PRMT R11, RZ, 0x7610, R11 ;  /* 0x00007610ff0b7816 */ /* 0x000fc4000000000b */
[----:B------:R-:W-:Y:S01]  /*fb00*/  ISETP.LT.U32.AND P0, PT, R6, 0x9, P0 ;  /* 0x000000090600780c */ /* 0x000fe20000701070 */
[----:B------:R-:W-:Y:S01]  /*fb10*/  IMAD.MOV.U32 R6, RZ, RZ, -0x1 ;  /* 0xffffffffff067424 */ /* 0x000fe200078e00ff */
[----:B------:R-:W0:Y:S01]  /*fb20*/  @P1 S2R R8, SR_CgaCtaId ;  /* 0x0000000000081919 */ /* 0x000e220000008800 */
[----:B------:R-:W-:Y:S02]  /*fb30*/  @P1 MOV R3, 0x400 ;  /* 0x0000040000031802 */ /* 0x000fe40000000f00 */
[----:B------:R-:W-:Y:S02]  /*fb40*/  PLOP3.LUT P2, PT, PT, PT, UP0, 0x80, 0x0 ;  /* 0x000000000000781c */ /* 0x000fe40003f4f008 */
[----:B0-----:R-:W-:Y:S01]  /*fb50*/  @P1 LEA R5, R8, R3, 0x18 ;  /* 0x0000000308051211 */ /* 0x001fe200078ec0ff */
[----:B------:R-:W-:-:S03]  /*fb60*/  IMAD.WIDE.U32 R2, R4, 0x38e38e39, RZ ;  /* 0x38e38e3904027825 */ /* 0x000fc600078e00ff */
[----:B------:R0:W-:Y:S01]  /*fb70*/  @P1 SYNCS.ARRIVE.TRANS64.A1T0 RZ, [R5+URZ+0xa8], RZ ;  /* 0x0000a8ff05ff19a7 */ /* 0x0001e2000810003f */
[----:B------:R-:W-:Y:S02]  /*fb80*/  PRMT R2, RZ, 0x7610, R2 ;  /* 0x00007610ff027816 */ /* 0x000fe40000000002 */
[----:B0-----:R-:W-:Y:S02]  /*fb90*/  SHF.R.U32.HI R5, RZ, 0x1, R3 ;  /* 0x00000001ff057819 */ /* 0x001fe40000011603 */
[----:B------:R-:W-:-:S03]  /*fba0*/  SEL R3, RZ, 0x1, !P0 ;  /* 0x00000001ff037807 */ /* 0x000fc60004000000 */
[----:B------:R-:W-:Y:S01]  /*fbb0*/  IMAD R9, R5, -0x9, R4 ;  /* 0xfffffff705097824 */ /* 0x000fe200078e0204 */
[----:B------:R-:W-:-:S04]  /*fbc0*/  LOP3.LUT R0, R0, R3, RZ, 0x3c, !PT ;  /* 0x0000000300007212 */ /* 0x000fc800078e3cff */
[----:B------:R-:W-:Y:S01]  /*fbd0*/  @P2 LOP3.LUT R0, R0, 0x1, R5, 0x78, !PT ;  /* 0x0000000100002812 */ /* 0x000fe200078e7805 */
[----:B------:R-:W-:Y:S01]  /*fbe0*/  IMAD.MOV.U32 R5, RZ, RZ, -0x1 ;  /* 0xffffffffff057424 */ /* 0x000fe200078e00ff */
[----:B---3--:R-:W-:-:S04]  /*fbf0*/  IADD3 R16, P1, R16, UR24, RZ ;  /* 0x0000001810107c10 */ /* 0x008fc8000ff3e0ff */
[----:B--2---:R-:W-:Y:S01]  /*fc00*/  IADD3.X R17, R17, UR18, RZ, P1, !PT ;  /* 0x0000001211117c10 */ /* 0x004fe20008ffe4ff */
[----:B------:R0:W-:Y:S01]  /*fc10*/  STL [R1+0x80], R16 ;  /* 0x0000801001007387 */ /* 0x0001e20000100800 */
[----:B------:R-:W-:-:S03]  /*fc20*/  ISETP.GE.U32.AND P0, PT, R16, UR8, PT ;  /* 0x0000000810007c0c */ /* 0x000fc6000bf06070 */
[----:B------:R0:W-:Y:S01]  /*fc30*/  STL [R1+0x7c], R17 ;  /* 0x00007c1101007387 */ /* 0x0001e20000100800 */
[----:B------:R-:W-:-:S13]  /*fc40*/  ISETP.GE.U32.AND.EX P0, PT, R17, UR9, PT, P0 ;  /* 0x0000000911007c0c */ /* 0x000fda000bf06100 */
[----:B0-----:R-:W-:Y:S05]  /*fc50*/  @P0 BRA `(.L_x_312) ;  /* 0x0000000400500947 */ /* 0x001fea0003800000 */
[----:B------:R-:W-:Y:S01]  /*fc60*/  ULDC.64 UR8, c[0x0][0x628] ;  /* 0x00018a0000087ab9 */ /* 0x000fe20000000a00 */
[----:B------:R-:W0:Y:S01]  /*fc70*/  S2R R12, SR_CTAID.X ;  /* 0x00000000000c7919 */ /* 0x000e220000002500 */
[----:B------:R-:W-:Y:S01]  /*fc80*/  ISETP.NE.U32.AND P0, PT, RZ, UR8, PT ;  /* 0x00000008ff007c0c */ /* 0x000fe2000bf05070 */
[----:B------:R-:W-:Y:S01]  /*fc90*/  ULDC UR10, c[0x0][0x630] ;  /* 0x00018c00000a7ab9 */ /* 0x000fe20000000800 */
[----:B------:R-:W-:Y:S01]  /*fca0*/  IMAD.MOV.U32 R2, RZ, RZ, R16 ;  /* 0x000000ffff027224 */ /* 0x000fe200078e0010 */
[----:B------:R-:W1:Y:S01]  /*fcb0*/  S2R R10, SR_CTAID.Y ;  /* 0x00000000000a7919 */ /* 0x000e620000002600 */
[----:B------:R-:W-:Y:S01]  /*fcc0*/  ISETP.NE.AND.EX P0, PT, RZ, UR9, PT, P0 ;  /* 0x00000009ff007c0c */ /* 0x000fe2000bf05300 */
[----:B------:R-:W-:-:S12]  /*fcd0*/  IMAD.MOV.U32 R3, RZ, RZ, R17 ;  /* 0x000000ffff037224 */ /* 0x000fd800078e0011 */
[----:B------:R-:W-:Y:S05]  /*fce0*/  @!P0 BRA `(.L_x_313) ;  /* 0x0000000000288947 */ /* 0x000fea0003800000 */
[----:B------:R-:W-:Y:S02]  /*fcf0*/  ULDC UR7, c[0x0][0x634] ;  /* 0x00018d0000077ab9 */ /* 0x000fe40000000800 */
[----:B------:R-:W-:-:S05]  /*fd00*/  IADD3 R7, P0, R16, UR7, RZ ;  /* 0x0000000710077c10 */ /* 0x000fca000ff1e0ff */
[----:B------:R-:W-:-:S04]  /*fd10*/  IMAD.X R13, RZ, RZ, R17, P0 ;  /* 0x000000ffff0d7224 */ /* 0x000fc800000e0611 */
[----:B------:R-:W-:-:S04]  /*fd20*/  IMAD.WIDE.U32 R4, R13, UR8, RZ ;  /* 0x000000080d047c25 */ /* 0x000fc8000f8e00ff */
[----:B------:R-:W-:-:S04]  /*fd30*/  IMAD.WIDE.U32 R4, P0, R7, UR9, R4 ;  /* 0x0000000907047c25 */ /* 0x000fc8000f800004 */
[----:B------:R-:W-:-:S04]  /*fd40*/  IMAD.WIDE.U32 R6, R7, UR8, RZ ;  /* 0x0000000807067c25 */ /* 0x000fc8000f8e00ff */
[----:B------:R-:W-:Y:S01]  /*fd50*/  IMAD.X R3, RZ, RZ, RZ, P0 ;  /* 0x000000ffff037224 */ /* 0x000fe200000e06ff */
[----:B------:R-:W-:Y:S01]  /*fd60*/  IADD3 RZ, P0, R7, R4, RZ ;  /* 0x0000000407ff7210 */ /* 0x000fe20007f1e0ff */
[----:B------:R-:W-:-:S04]  /*fd70*/  IMAD.MOV.U32 R2, RZ, RZ, R5 ;  /* 0x000000ffff027224 */ /* 0x000fc800078e0005 */
[----:B------:R-:W-:-:S08]  /*fd80*/  IMAD.WIDE.U32.X R2, R13, UR9, R2, P0 ;  /* 0x000000090d027c25 */ /* 0x000fd000080e0402 */
.L_x_313:
[--C-:B------:R-:W-:Y:S01]  /*fd90*/  SHF.R.U64 R6, R2, UR10, R3.reuse ;  /* 0x0000000a02067c19 */ /* 0x100fe20008001203 */
[----:B------:R-:W-:Y:S01]  /*fda0*/  ULDC.64 UR8, c[0x0][0x620] ;  /* 0x0001880000087ab9 */ /* 0x000fe20000000a00 */
[----:B------:R-:W-:Y:S01]  /*fdb0*/  SHF.R.U32.HI R2, RZ, UR10, R3 ;  /* 0x0000000aff027c19 */ /* 0x000fe20008011603 */
[----:B------:R-:W-:Y:S01]  /*fdc0*/  IMAD.MOV.U32 R3, RZ, RZ, R17 ;  /* 0x000000ffff037224 */ /* 0x000fe200078e0011 */
[----:B------:R-:W-:Y:S01]  /*fdd0*/  IADD3 R5, P0, RZ, -R6, RZ ;  /* 0x80000006ff057210 */ /* 0x000fe20007f1e0ff */
[----:B------:R-:W-:Y:S01]  /*fde0*/  ULDC UR7, c[0x0][0x150] ;  /* 0x0000540000077ab9 */ /* 0x000fe20000000800 */
[----:B0-----:R-:W-:Y:S01]  /*fdf0*/  I2FP.F32.U32 R7, R12 ;  /* 0x0000000c00077245 */ /* 0x001fe20000201000 */
[----:B------:R-:W0:Y:S01]  /*fe00*/  LDC R19, c[0x0][0x144] ;  /* 0x00005100ff137b82 */ /* 0x000e220000000800 */
[----:B------:R-:W-:Y:S01]  /*fe10*/  ULDC.64 UR10, c[0x0][0x640] ;  /* 0x00019000000a7ab9 */ /* 0x000fe20000000a00 */
[----:B------:R-:W-:Y:S01]  /*fe20*/  IMAD.X R2, RZ, RZ, ~R2, P0 ;  /* 0x000000ffff027224 */ /* 0x000fe200000e0e02 */
[----:B------:R-:W-:-:S03]  /*fe30*/  ISETP.NE.U32.AND P0, PT, RZ, UR10, PT ;  /* 0x0000000aff007c0c */ /* 0x000fc6000bf05070 */
[----:B------:R-:W-:Y:S01]  /*fe40*/  IMAD R4, R2, UR8, RZ ;  /* 0x0000000802047c24 */ /* 0x000fe2000f8e02ff */
[----:B------:R-:W-:Y:S01]  /*fe50*/  ISETP.NE.AND.EX P0, PT, RZ, UR11, PT, P0 ;  /* 0x0000000bff007c0c */ /* 0x000fe2000bf05300 */
[----:B------:R-:W-:Y:S01]  /*fe60*/  IMAD.MOV.U32 R2, RZ, RZ, R16 ;  /* 0x000000ffff027224 */ /* 0x000fe200078e0010 */
[----:B------:R-:W2:Y:S03]  /*fe70*/  LDC R13, c[0x0][0x148] ;  /* 0x00005200ff0d7b82 */ /* 0x000ea60000000800 */
[----:B------:R-:W-:Y:S01]  /*fe80*/  IMAD.WIDE.U32 R2, R5, UR8, R2 ;  /* 0x0000000805027c25 */ /* 0x000fe2000f8e0002 */
[----:B------:R-:W-:-:S03]  /*fe90*/  ULDC UR8, c[0x0][0x154] ;  /* 0x0000550000087ab9 */ /* 0x000fc60000000800 */
[----:B------:R-:W-:Y:S02]  /*fea0*/  IMAD R5, R5, UR9, R4 ;  /* 0x0000000905057c24 */ /* 0x000fe4000f8e0204 */
[----:B------:R-:W-:Y:S01]  /*feb0*/  FMUL R4, R7, UR7 ;  /* 0x0000000707047c20 */ /* 0x000fe20008400000 */
[----:B------:R-:W-:Y:S01]  /*fec0*/  ULDC UR7, c[0x0][0x618] ;  /* 0x0001860000077ab9 */ /* 0x000fe20000000800 */
[----:B------:R-:W-:Y:S01]  /*fed0*/  ULDC UR9, c[0x0][0x608] ;  /* 0x0001820000097ab9 */ /* 0x000fe20000000800 */
[----:B------:R-:W-:-:S03]  /*fee0*/  IMAD.IADD R3, R3, 0x1, R5 ;  /* 0x0000000103037824 */ /* 0x000fc600078e0205 */
[----:B------:R-:W3:Y:S02]  /*fef0*/  F2I.U32.TRUNC.NTZ R4, R4 ;  /* 0x0000000400047305 */ /* 0x000ee4000020f000 */
[----:B------:R-:W-:Y:S02]  /*ff00*/  SHF.R.U64 R7, R2, UR7, R3 ;  /* 0x0000000702077c19 */ /* 0x000fe40008001203 */
[----:B-1----:R-:W-:-:S05]  /*ff10*/  I2FP.F32.U32 R2, R10 ;  /* 0x0000000a00027245 */ /* 0x002fca0000201000 */
[----:B------:R-:W-:Y:S01]  /*ff20*/  FMUL R5, R2, UR8 ;  /* 0x0000000802057c20 */ /* 0x000fe20008400000 */
[----:B------:R-:W-:Y:S01]  /*ff30*/  SHF.R.U32.HI R2, RZ, UR7, R3 ;  /* 0x00000007ff027c19 */ /* 0x000fe20008011603 */
[----:B------:R-:W-:Y:S02]  /*ff40*/  ULDC UR7, c[0x0][0x658] ;  /* 0x0001960000077ab9 */ /* 0x000fe40000000800 */
[----:B------:R1:W4:Y:S01]  /*ff50*/  F2I.U32.TRUNC.NTZ R16, R5 ;  /* 0x0000000500107305 */ /* 0x000322000020f000 */
[----:B------:R-:W-:Y:S01]  /*ff60*/  SHF.R.U64 R15, R7, UR9, R2 ;  /* 0x00000009070f7c19 */ /* 0x000fe20008001202 */
[----:B---3--:R-:W-:Y:S01]  /*ff70*/  IMAD.MOV R4, RZ, RZ, -R4 ;  /* 0x000000ffff047224 */ /* 0x008fe200078e0a04 */
[----:B------:R-:W-:-:S03]  /*ff80*/  SHF.R.U32.HI R2, RZ, UR9, R2 ;  /* 0x00000009ff027c19 */ /* 0x000fc60008011602 */
[----:B0-----:R-:W-:Y:S01]  /*ff90*/  IMAD R12, R19, R4, R12 ;  /* 0x00000004130c7224 */ /* 0x001fe200078e020c */
[--C-:B------:R-:W-:Y:S02]  /*ffa0*/  SHF.R.U64 R14, R15, UR7, R2.reuse ;  /* 0x000000070f0e7c19 */ /* 0x100fe40008001202 */
[----:B------:R-:W-:-:S03]  /*ffb0*/  SHF.R.U32.HI R17, RZ, UR7, R2 ;  /* 0x00000007ff117c19 */ /* 0x000fc60008011602 */
[----:B------:R-:W-:Y:S02]  /*ffc0*/  IMAD.MOV.U32 R2, RZ, RZ, R14 ;  /* 0x000000ffff027224 */ /* 0x000fe400078e000e */
[----:B------:R-:W-:Y:S01]  /*ffd0*/  IMAD.MOV.U32 R3, RZ, RZ, R17 ;  /* 0x000000ffff037224 */ /* 0x000fe200078e0011 */
[----:B-12-4-:R-:W-:Y:S06]  /*ffe0*/  @!P0 BRA `(.L_x_314) ;  /* 0x0000000000288947 */ /* 0x016fec0003800000 */
[----:B------:R-:W-:Y:S02]  /*fff0*/  ULDC UR7, c[0x0][0x64c] ;  /* 0x0001930000077ab9 */ /* 0x000fe40000000800 */
[----:B------:R-:W-:-:S05]  /*10000*/  IADD3 R3, P0, R14, UR7, RZ ;  /* 0x000000070e037c10 */ /* 0x000fca000ff1e0ff */
[----:B------:R-:W-:-:S04]  /*10010*/  IMAD.X R17, RZ, RZ, R17, P0 ;  /* 0x000000ffff117224 */ /* 0x000fc800000e0611 */
[----:B------:R-:W-:-:S04]  /*10020*/  IMAD.WIDE.U32 R4, R17, UR10, RZ ;  /* 0x0000000a11047c25 */ /* 0x000fc8000f8e00ff */
[----:B------:R-:W-:-:S04]  /*10030*/  IMAD.WIDE.U32 R4, P0, R3, UR11, R4 ;  /* 0x0000000b03047c25 */ /* 0x000fc8000f800004 */
[----:B------:R-:W-:-:S04]  /*10040*/  IMAD.WIDE.U32 R2, R3, UR10, RZ ;  /* 0x0000000a03027c25 */ /* 0x000fc8000f8e00ff */
[----:B------:R-:W-:Y:S01]  /*10050*/  IMAD.MOV.U32 R2, RZ, RZ, R5 ;  /* 0x000000ffff027224 */ /* 0x000fe200078e0005 */
[----:B------:R-:W-:Y:S01]  /*10060*/  IADD3 RZ, P1, R3, R4, RZ ;  /* 0x0000000403ff7210 */ /* 0x000fe20007f3e0ff */
[----:B------:R-:W-:-:S04]  /*10070*/  IMAD.X R3, RZ, RZ, RZ, P0 ;  /* 0x000000ffff037224 */ /* 0x000fc800000e06ff */
[----:B------:R-:W-:-:S08]  /*10080*/  IMAD.WIDE.U32.X R2, R17, UR11, R2, P1 ;  /* 0x0000000b11027c25 */ /* 0x000fd000088e0402 */
.L_x_314:
[----:B------:R-:W-:Y:S01]  /*10090*/  ULDC UR7, c[0x0][0x648] ;  /* 0x0001920000077ab9 */ /* 0x000fe20000000800 */
[----:B------:R-:W-:Y:S01]  /*100a0*/  LOP3.LUT R15, R15, UR6, RZ, 0xc0, !PT ;  /* 0x000000060f0f7c12 */ /* 0x000fe2000f8ec0ff */
[----:B------:R-:W-:Y:S01]  /*100b0*/  IMAD.MOV R16, RZ, RZ, -R16 ;  /* 0x000000ffff107224 */ /* 0x000fe200078e0a10 */
[----:B------:R-:W-:Y:S01]  /*100c0*/  SHF.R.U64 R2, R2, UR7, R3 ;  /* 0x0000000702027c19 */ /* 0x000fe20008001203 */
[----:B------:R-:W-:Y:S01]  /*100d0*/  ULDC UR7, c[0x0][0x638] ;  /* 0x00018e0000077ab9 */ /* 0x000fe20000000800 */
[----:B------:R-:W-:Y:S01]  /*100e0*/  LOP3.LUT R7, R7, UR4, RZ, 0xc0, !PT ;  /* 0x0000000407077c12 */ /* 0x000fe2000f8ec0ff */
[----:B------:R-:W-:Y:S01]  /*100f0*/  @P4 IMAD R12, R13, R16, R10 ;  /* 0x000000100d0c4224 */ /* 0x000fe200078e020a */
[----:B------:R-:W-:Y:S01]  /*10100*/  ULDC UR8, c[0x0][0x610] ;  /* 0x0001840000087ab9 */ /* 0x000fe20000000800 */
[----:B------:R-:W-:Y:S02]  /*10110*/  IMAD.MOV R3, RZ, RZ, -R2 ;  /* 0x000000ffff037224 */ /* 0x000fe400078e0a02 */
[----:B------:R-:W-:-:S02]  /*10120*/  IMAD R5, R2, UR5, R15 ;  /* 0x0000000502057c24 */ /* 0x000fc4000f8e020f */
[----:B------:R-:W-:Y:S01]  /*10130*/  IMAD R14, R3, UR7, R14 ;  /* 0x00000007030e7c24 */ /* 0x000fe2000f8e020e */
[----:B------:R-:W-:Y:S01]  /*10140*/  ULDC UR7, c[0x0][0x600] ;  /* 0x0001800000077ab9 */ /* 0x000fe20000000800 */
[----:B------:R-:W-:Y:S02]  /*10150*/  IMAD R5, R5, UR8, R12 ;  /* 0x0000000805057c24 */ /* 0x000fe4000f8e020c */
[----:B------:R-:W-:Y:S02]  /*10160*/  IMAD R14, R14, UR7, R7 ;  /* 0x000000070e0e7c24 */ /* 0x000fe4000f8e0207 */
[----:B------:R-:W-:-:S03]  /*10170*/  IMAD.MOV.U32 R2, RZ, RZ, 0x1 ;  /* 0x00000001ff027424 */ /* 0x000fc600078e00ff */
[----:B------:R-:W-:Y:S02]  /*10180*/  SEL R7, R14, R5, !P4 ;  /* 0x000000050e077207 */ /* 0x000fe40006000000 */
[----:B------:R-:W-:-:S07]  /*10190*/  SEL R5, R5, R14, !P4 ;  /* 0x0000000e05057207 */ /* 0x000fce0006000000 */
.L_x_312:
[----:B------:R-:W-:Y:S05]  /*101a0*/  BSYNC B1 ;  /* 0x0000000000017941 */ /* 0x000fea0003800000 */
.L_x_311:
[----:B------:R-:W-:-:S13]  /*101b0*/  LOP3.LUT P0, RZ, R2, 0xff, RZ, 0xc0, !PT ;  /* 0x000000ff02ff7812 */ /* 0x000fda000780c0ff */
[----:B------:R-:W-:Y:S05]  /*101c0*/  @P0 BRA `(.L_x_315) ;  /* 0xfffffff4001c0947 */ /* 0x000fea000383ffff */
[----:B------:R-:W-:Y:S05]  /*101d0*/  BSYNC B0 ;  /* 0x0000000000007941 */ /* 0x000fea0003800000 */
.L_x_304:
[----:B------:R-:W-:-:S03]  /*101e0*/  UMOV UR7, 0xffffffff ;  /* 0xffffffff00077882 */ /* 0x000fc60000000000 */
[----:B------:R-:W-:Y:S05]  /*101f0*/  BRA.DIV UR7, `(.L_x_316) ;  /* 0x0000000607dc7947 */ /* 0x000fea000b800000 */
[----:B------:R-:W-:-:S13]  /*10200*/  ELECT P0, URZ, PT ;  /* 0x00000000003f782f */ /* 0x000fda0003800000 */
.L_x_335:
[----:B------:R-:W-:Y:S04]  /*10210*/  BSSY B0, `(.L_x_317) ;  /* 0x0000059000007945 */ /* 0x000fe80003800000 */
[----:B------:R-:W-:Y:S05]  /*10220*/  @!P0 BRA `(.L_x_318) ;  /* 0x00000004005c8947 */ /* 0x000fea0003800000 */
[----:B------:R-:W-:-:S04]  /*10230*/  ULOP3.LUT UR7, UR13, 0x2, URZ, 0xfc, !UPT ;  /* 0x000000020d077892 */ /* 0x000fc8000f8efc3f */
[----:B------:R-:W-:-:S06]  /*10240*/  UISETP.NE.AND UP0, UPT, UR7, 0x3, UPT ;  /* 0x000000030700788c */ /* 0x000fcc000bf05270 */
[----:B------:R-:W-:-:S13]  /*10250*/  PLOP3.LUT P0, PT, PT, PT, UP0, 0x80, 0x0 ;  /* 0x000000000000781c */ /* 0x000fda0003f0f008 */
[----:B------:R-:W-:Y:S05]  /*10260*/  @!P0 BRA `(.L_x_319) ;  /* 0x0000000000048947 */ /* 0x000fea0003800000 */
[----:B------:R-:W-:Y:S01]  /*10270*/  BPT.TRAP 0x1 ;  /* 0x000000040000795c */ /* 0x000fe20000300000 */
.L_x_319:
[----:B------:R-:W0:Y:S01]  /*10280*/  S2R R3, SR_CgaCtaId ;  /* 0x0000000000037919 */ /* 0x000e220000008800 */
[----:B------:R-:W-:Y:S02]  /*10290*/  MOV R2, 0x400 ;  /* 0x0000040000027802 */ /* 0x000fe40000000f00 */
[----:B------:R-:W-:Y:S02]  /*102a0*/  SHF.L.U32 R4, R0, 0x1f, RZ ;  /* 0x0000001f00047819 */ /* 0x000fe400000006ff */
[----:B0-----:R-:W-:-:S05]  /*102b0*/  LEA R2, R3, R2, 0x18 ;  /* 0x0000000203027211 */ /* 0x001fca00078ec0ff */
[----:B------:R-:W-:-:S04]  /*102c0*/  VIADD R2, R2, 0x48 ;  /* 0x0000004802027836 */ /* 0x000fc80000000000 */
[C---:B------:R-:W-:Y:S02]  /*102d0*/  IMAD R7, R9.reuse, 0x8, R2 ;  /* 0x0000000809077824 */ /* 0x040fe400078e0202 */
[----:B------:R-:W-:Y:S02]  /*102e0*/  VIADD R9, R9, 0x1 ;  /* 0x0000000109097836 */ /* 0x000fe40000000000 */
[----:B------:R-:W0:Y:S03]  /*102f0*/  SYNCS.PHASECHK.TRANS64.TRYWAIT P0, [R7+URZ], R4 ;  /* 0x00000004070075a7 */ /* 0x000e26000800017f */
[----:B------:R-:W-:-:S04]  /*10300*/  ISETP.NE.AND P1, PT, R9, 0x9, PT ;  /* 0x000000090900780c */ /* 0x000fc80003f25270 */
[----:B------:R-:W-:Y:S02]  /*10310*/  SEL R3, RZ, 0x1, P1 ;  /* 0x00000001ff037807 */ /* 0x000fe40000800000 */
[----:B------:R-:W-:Y:S02]  /*10320*/  SEL R9, R9, RZ, P1 ;  /* 0x000000ff09097207 */ /* 0x000fe40000800000 */
[----:B------:R-:W-:-:S03]  /*10330*/  LOP3.LUT R6, R0, R3, RZ, 0x3c, !PT ;  /* 0x0000000300067212 */ /* 0x000fc600078e3cff */
[----:B------:R-:W-:Y:S01]  /*10340*/  IMAD R8, R9, 0x8, R2 ;  /* 0x0000000809087824 */ /* 0x000fe200078e0202 */
[----:B------:R-:W-:Y:S01]  /*10350*/  SHF.L.U32 R5, R6, 0x1f, RZ ;  /* 0x0000001f06057819 */ /* 0x000fe200000006ff */
[----:B0-----:R-:W-:Y:S06]  /*10360*/  @!P0 BRA `(.L_x_320) ;  /* 0x0000000400a08947 */ /* 0x001fec0003800000 */
.L_x_336:
[----:B------:R-:W1:Y:S01]  /*10370*/  SYNCS.PHASECHK.TRANS64.TRYWAIT P0, [R8+URZ], R5 ;  /* 0x00000005080075a7 */ /* 0x000e62000800017f */
[----:B------:R-:W-:-:S05]  /*10380*/  VIADD R0, R9, 0x1 ;  /* 0x0000000109007836 */ /* 0x000fca0000000000 */
[----:B------:R-:W-:-:S04]  /*10390*/  ISETP.NE.AND P1, PT, R0, 0x9, PT ;  /* 0x000000090000780c */ /* 0x000fc80003f25270 */
[----:B------:R-:W-:Y:S02]  /*103a0*/  SEL R3, RZ, 0x1, P1 ;  /* 0x00000001ff037807 */ /* 0x000fe40000800000 */
[----:B0-----:R-:W-:Y:S02]  /*103b0*/  SEL R7, R0, RZ, P1 ;  /* 0x000000ff00077207 */ /* 0x001fe40000800000 */
[----:B------:R-:W-:-:S03]  /*103c0*/  LOP3.LUT R6, R6, R3, RZ, 0x3c, !PT ;  /* 0x0000000306067212 */ /* 0x000fc600078e3cff */
[----:B------:R-:W-:Y:S01]  /*103d0*/  IMAD R9, R7, 0x8, R2 ;  /* 0x0000000807097824 */ /* 0x000fe200078e0202 */
[----:B------:R-:W-:Y:S01]  /*103e0*/  SHF.L.U32 R4, R6, 0x1f, RZ ;  /* 0x0000001f06047819 */ /* 0x000fe200000006ff */
[----:B-1----:R-:W-:Y:S06]  /*103f0*/  @!P0 BRA `(.L_x_321) ;  /* 0x0000000400908947 */ /* 0x002fec0003800000 */
.L_x_337:
[----:B------:R-:W1:Y:S01]  /*10400*/  SYNCS.PHASECHK.TRANS64.TRYWAIT P0, [R9+URZ], R4 ;  /* 0x00000004090075a7 */ /* 0x000e62000800017f */
[----:B------:R-:W-:-:S05]  /*10410*/  VIADD R0, R7, 0x1 ;  /* 0x0000000107007836 */ /* 0x000fca0000000000 */
[----:B------:R-:W-:-:S04]  /*10420*/  ISETP.NE.AND P1, PT, R0, 0x9, PT ;  /* 0x000000090000780c */ /* 0x000fc80003f25270 */
[----:B------:R-:W-:Y:S02]  /*10430*/  SEL R3, RZ, 0x1, P1 ;  /* 0x00000001ff037807 */ /* 0x000fe40000800000 */
[----:B------:R-:W-:Y:S02]  /*10440*/  SEL R7, R0, RZ, P1 ;  /* 0x000000ff00077207 */ /* 0x000fe40000800000 */
[----:B------:R-:W-:-:S03]  /*10450*/  LOP3.LUT R6, R6, R3, RZ, 0x3c, !PT ;  /* 0x0000000306067212 */ /* 0x000fc600078e3cff */
[----:B0-----:R-:W-:Y:S01]  /*10460*/  IMAD R8, R7, 0x8, R2 ;  /* 0x0000000807087824 */ /* 0x001fe200078e0202 */
[----:B------:R-:W-:Y:S01]  /*10470*/  SHF.L.U32 R5, R6, 0x1f, RZ ;  /* 0x0000001f06057819 */ /* 0x000fe200000006ff */
[----:B-1----:R-:W-:Y:S06]  /*10480*/  @!P0 BRA `(.L_x_322) ;  /* 0x0000000400808947 */ /* 0x002fec0003800000 */
.L_x_338:
        /* <DEDUP_REMOVED lines=9> */
.L_x_339:
        /* <DEDUP_REMOVED lines=9> */
.L_x_340:
        /* <DEDUP_REMOVED lines=9> */
.L_x_341:
[----:B------:R-:W1:Y:S01]  /*10640*/  SYNCS.PHASECHK.TRANS64.TRYWAIT P0, [R9+URZ], R4 ;  /* 0x00000004090075a7 */ /* 0x000e62000800017f */
[----:B------:R-:W-:-:S05]  /*10650*/  VIADD R0, R7, 0x1 ;  /* 0x0000000107007836 */ /* 0x000fca0000000000 */
[----:B------:R-:W-:-:S04]  /*10660*/  ISETP.NE.AND P1, PT, R0, 0x9, PT ;  /* 0x000000090000780c */ /* 0x000fc80003f25270 */
[----:B------:R-:W-:Y:S02]  /*10670*/  SEL R3, RZ, 0x1, P1 ;  /* 0x00000001ff037807 */ /* 0x000fe40000800000 */
[----:B------:R-:W-:Y:S02]  /*10680*/  SEL R7, R0, RZ, P1 ;  /* 0x000000ff00077207 */ /* 0x000fe40000800000 */
[----:B------:R-:W-:-:S03]  /*10690*/  LOP3.LUT R11, R6, R3, RZ, 0x3c, !PT ;  /* 0x00000003060b7212 */ /* 0x000fc600078e3cff */
[----:B------:R-:W-:Y:S01]  /*106a0*/  IMAD R6, R7, 0x8, R2 ;  /* 0x0000000807067824 */ /* 0x000fe200078e0202 */
[----:B0-----:R-:W-:Y:S01]  /*106b0*/  SHF.L.U32 R5, R11, 0x1f, RZ ;  /* 0x0000001f0b057819 */ /* 0x001fe200000006ff */
[----:B-1----:R-:W-:Y:S06]  /*106c0*/  @!P0 BRA `(.L_x_326) ;  /* 0x0000000400408947 */ /* 0x002fec0003800000 */
.L_x_342:
[----:B------:R-:W1:Y:S01]  /*106d0*/  SYNCS.PHASECHK.TRANS64.TRYWAIT P0, [R6+URZ], R5 ;  /* 0x00000005060075a7 */ /* 0x000e62000800017f */
[----:B------:R-:W-:-:S05]  /*106e0*/  VIADD R0, R7, 0x1 ;  /* 0x0000000107007836 */ /* 0x000fca0000000000 */
[----:B------:R-:W-:-:S04]  /*106f0*/  ISETP.NE.AND P1, PT, R0, 0x9, PT ;  /* 0x000000090000780c */ /* 0x000fc80003f25270 */
[----:B0-----:R-:W-:Y:S02]  /*10700*/  SEL R4, RZ, 0x1, P1 ;  /* 0x00000001ff047807 */ /* 0x001fe40000800000 */
[----:B------:R-:W-:Y:S02]  /*10710*/  SEL R3, R0, RZ, P1 ;  /* 0x000000ff00037207 */ /* 0x000fe40000800000 */
[----:B------:R-:W-:Y:S01]  /*10720*/  LOP3.LUT R0, R11, R4, RZ, 0x3c, !PT ;  /* 0x000000040b007212 */ /* 0x000fe200078e3cff */
[----:B-1----:R-:W-:Y:S06]  /*10730*/  @!P0 BRA `(.L_x_327) ;  /* 0x0000000400388947 */ /* 0x002fec0003800000 */
.L_x_343:
[----:B------:R-:W-:Y:S01]  /*10740*/  IMAD R3, R3, 0x8, R2 ;  /* 0x0000000803037824 */ /* 0x000fe200078e0202 */
[----:B------:R-:W-:-:S07]  /*10750*/  SHF.L.U32 R0, R0, 0x1f, RZ ;  /* 0x0000001f00007819 */ /* 0x000fce00000006ff */
.L_x_328:
[----:B-1----:R1:W2:Y:S02]  /*10760*/  SYNCS.PHASECHK.TRANS64.TRYWAIT P0, [R3+URZ], R0 ;  /* 0x00000000030075a7 */ /* 0x0022a4000800017f */
[----:B--2---:R-:W-:Y:S05]  /*10770*/  @!P0 NANOSLEEP.SYNCS 0x989680 ;  /* 0x009896800000895d */ /* 0x004fea0003900000 */
[----:B------:R-:W2:Y:S02]  /*10780*/  @!P0 SYNCS.PHASECHK.TRANS64 P0, [R3+URZ], R0 ;  /* 0x00000000030085a7 */ /* 0x000ea4000800007f */
[----:B--2---:R-:W-:Y:S05]  /*10790*/  @!P0 BRA `(.L_x_328) ;  /* 0xfffffffc00f08947 */ /* 0x004fea000383ffff */
.L_x_318:
[----:B------:R-:W-:Y:S05]  /*107a0*/  BSYNC B0 ;  /* 0x0000000000007941 */ /* 0x000fea0003800000 */
.L_x_317:
[----:B------:R-:W-:Y:S05]  /*107b0*/  EXIT ;  /* 0x000000000000794d */ /* 0x000fea0003800000 */
.L_x_22:
[----:B-1----:R-:W-:-:S04]  /*107c0*/  IMAD.U32 R3, RZ, RZ, UR6 ;  /* 0x00000006ff037e24 */ /* 0x002fc8000f8e00ff */
[----:B------:R1:W2:Y:S03]  /*107d0*/  SYNCS.PHASECHK.TRANS64.TRYWAIT P1, [R3+URZ], R0 ;  /* 0x00000000030075a7 */ /* 0x0002a6000802017f */
[----:B--2---:R-:W-:Y:S05]  /*107e0*/  @!P1 NANOSLEEP.SYNCS 0x989680 ;  /* 0x009896800000995d */ /* 0x004fea0003900000 */
[----:B------:R-:W2:Y:S02]  /*107f0*/  @!P1 SYNCS.PHASECHK.TRANS64 P1, [R3+URZ], R0 ;  /* 0x00000000030095a7 */ /* 0x000ea4000802007f */
[----:B--2---:R-:W-:Y:S05]  /*10800*/  @!P1 BRA `(.L_x_22) ;  /* 0xfffffffc00ec9947 */ /* 0x004fea000383ffff */
[----:B------:R-:W-:Y:S05]  /*10810*/  BRA `(.L_x_21) ;  /* 0xffffff1400947947 */ /* 0x000fea000383ffff */
.L_x_28:
[----:B-----5:R1:W-:Y:S02]  /*10820*/  STL [R1+0x8c], R0 ;  /* 0x00008c0001007387 */ /* 0x0203e40000100800 */
[----:B-1----:R-:W-:-:S04]  /*10830*/  IMAD.U32 R0, RZ, RZ, UR16 ;  /* 0x00000010ff007e24 */ /* 0x002fc8000f8e00ff */
[----:B------:R1:W2:Y:S03]  /*10840*/  SYNCS.PHASECHK.TRANS64.TRYWAIT P1, [R0+URZ], R229 ;  /* 0x000000e5000075a7 */ /* 0x0002a6000802017f */
[----:B--2---:R-:W-:Y:S05]  /*10850*/  @!P1 NANOSLEEP.SYNCS 0x989680 ;  /* 0x009896800000995d */ /* 0x004fea0003900000 */
[----:B------:R1:W2:Y:S02]  /*10860*/  @!P1 SYNCS.PHASECHK.TRANS64 P1, [R0+URZ], R229 ;  /* 0x000000e5000095a7 */ /* 0x0002a4000802007f */
[----:B-1----:R1:W5:Y:S02]  /*10870*/  LDL.LU R0, [R1+0x8c] ;  /* 0x00008c0001007983 */ /* 0x0023640000300800 */
[----:B-12---:R-:W-:Y:S05]  /*10880*/  @!P1 BRA `(.L_x_28) ;  /* 0xfffffffc00e49947 */ /* 0x006fea000383ffff */
[----:B------:R-:W-:Y:S05]  /*10890*/  BRA `(.L_x_27) ;  /* 0xffffff2800287947 */ /* 0x000fea000383ffff */
.L_x_305:
[----:B------:R-:W-:Y:S01]  /*108a0*/  BSSY B1, `(.L_x_329) ;  /* 0x0000006000017945 */ /* 0x000fe20003800000 */
[----:B------:R-:W-:-:S07]  /*108b0*/  IMAD.MOV.U32 R2, RZ, RZ, -0x1 ;  /* 0xffffffffff027424 */ /* 0x000fce00078e00ff */
[----:B------:R-:W-:Y:S05]  /*108c0*/  WARPSYNC.COLLECTIVE R2, `(.L_x_330) ;  /* 0x00000000020c7348 */ /* 0x000fea0003c00000 */
[----:B------:R-:W-:Y:S02]  /*108d0*/  ELECT P0, UR62, PT ;  /* 0x00000000003e782f */ /* 0x000fe40003800000 */
[----:B------:R-:W-:Y:S01]  /*108e0*/  MOV R2, UR62 ;  /* 0x0000003e00027c02 */ /* 0x000fe20008000f00 */
[----:B------:R-:W-:Y:S10]  /*108f0*/  ENDCOLLECTIVE ;  /* 0x000000000000791b */ /* 0x000ff40003800000 */
.L_x_330:
[----:B------:R-:W-:Y:S05]  /*10900*/  BSYNC B1 ;  /* 0x0000000000017941 */ /* 0x000fea0003800000 */
.L_x_329:
[----:B------:R-:W-:Y:S05]  /*10910*/  BRA `(.L_x_331) ;  /* 0xffffffec00547947 */ /* 0x000fea000383ffff */
.L_x_308:
[----:B0-----:R0:W2:Y:S02]  /*10920*/  SYNCS.PHASECHK.TRANS64.TRYWAIT P0, [R13+URZ+0x48], R4 ;  /* 0x000048040d0075a7 */ /* 0x0010a4000800017f */
[----:B--2---:R-:W-:Y:S05]  /*10930*/  @!P0 NANOSLEEP.SYNCS 0x989680 ;  /* 0x009896800000895d */ /* 0x004fea0003900000 */
[----:B------:R-:W2:Y:S02]  /*10940*/  @!P0 SYNCS.PHASECHK.TRANS64 P0, [R13+URZ+0x48], R4 ;  /* 0x000048040d0085a7 */ /* 0x000ea4000800007f */
[----:B--2---:R-:W-:Y:S05]  /*10950*/  @!P0 BRA `(.L_x_308) ;  /* 0xfffffffc00f08947 */ /* 0x004fea000383ffff */
[----:B------:R-:W-:Y:S05]  /*10960*/  BRA `(.L_x_332) ;  /* 0xffffffec00987947 */ /* 0x000fea000383ffff */
.L_x_316:
[----:B------:R-:W-:Y:S01]  /*10970*/  BSSY B0, `(.L_x_333) ;  /* 0x0000006000007945 */ /* 0x000fe20003800000 */
[----:B------:R-:W-:-:S07]  /*10980*/  IMAD.MOV.U32 R2, RZ, RZ, -0x1 ;  /* 0xffffffffff027424 */ /* 0x000fce00078e00ff */
[----:B------:R-:W-:Y:S05]  /*10990*/  WARPSYNC.COLLECTIVE R2, `(.L_x_334) ;  /* 0x00000000020c7348 */ /* 0x000fea0003c00000 */
[----:B------:R-:W-:Y:S02]  /*109a0*/  ELECT P0, UR62, PT ;  /* 0x00000000003e782f */ /* 0x000fe40003800000 */
[----:B------:R-:W-:Y:S01]  /*109b0*/  MOV R2, UR62 ;  /* 0x0000003e00027c02 */ /* 0x000fe20008000f00 */
[----:B------:R-:W-:Y:S10]  /*109c0*/  ENDCOLLECTIVE ;  /* 0x000000000000791b */ /* 0x000ff40003800000 */
.L_x_334:
[----:B------:R-:W-:Y:S05]  /*109d0*/  BSYNC B0 ;  /* 0x0000000000007941 */ /* 0x000fea0003800000 */
.L_x_333:
[----:B------:R-:W-:Y:S05]  /*109e0*/  BRA `(.L_x_335) ;  /* 0xfffffff800087947 */ /* 0x000fea000383ffff */
.L_x_320:
[----:B0-----:R0:W1:Y:S02]  /*109f0*/  SYNCS.PHASECHK.TRANS64.TRYWAIT P0, [R7+URZ], R4 ;  /* 0x00000004070075a7 */ /* 0x001064000800017f */
[----:B-1----:R-:W-:Y:S05]  /*10a00*/  @!P0 NANOSLEEP.SYNCS 0x989680 ;  /* 0x009896800000895d */ /* 0x002fea0003900000 */
[----:B------:R-:W1:Y:S02]  /*10a10*/  @!P0 SYNCS.PHASECHK.TRANS64 P0, [R7+URZ], R4 ;  /* 0x00000004070085a7 */ /* 0x000e64000800007f */
[----:B-1----:R-:W-:Y:S05]  /*10a20*/  @!P0 BRA `(.L_x_320) ;  /* 0xfffffffc00f08947 */ /* 0x002fea000383ffff */
[----:B------:R-:W-:Y:S05]  /*10a30*/  BRA `(.L_x_336) ;  /* 0xfffffff8004c7947 */ /* 0x000fea000383ffff */
.L_x_321:
[----:B0-----:R0:W1:Y:S02]  /*10a40*/  SYNCS.PHASECHK.TRANS64.TRYWAIT P0, [R8+URZ], R5 ;  /* 0x00000005080075a7 */ /* 0x001064000800017f */
[----:B-1----:R-:W-:Y:S05]  /*10a50*/  @!P0 NANOSLEEP.SYNCS 0x989680 ;  /* 0x009896800000895d */ /* 0x002fea0003900000 */
[----:B------:R-:W1:Y:S02]  /*10a60*/  @!P0 SYNCS.PHASECHK.TRANS64 P0, [R8+URZ], R5 ;  /* 0x00000005080085a7 */ /* 0x000e64000800007f */
[----:B-1----:R-:W-:Y:S05]  /*10a70*/  @!P0 BRA `(.L_x_321) ;  /* 0xfffffffc00f08947 */ /* 0x002fea000383ffff */
[----:B------:R-:W-:Y:S05]  /*10a80*/  BRA `(.L_x_337) ;  /* 0xfffffff8005c7947 */ /* 0x000fea000383ffff */
.L_x_322:
[----:B0-----:R0:W1:Y:S02]  /*10a90*/  SYNCS.PHASECHK.TRANS64.TRYWAIT P0, [R9+URZ], R4 ;  /* 0x00000004090075a7 */ /* 0x001064000800017f */
[----:B-1----:R-:W-:Y:S05]  /*10aa0*/  @!P0 NANOSLEEP.SYNCS 0x989680 ;  /* 0x009896800000895d */ /* 0x002fea0003900000 */
[----:B------:R-:W1:Y:S02]  /*10ab0*/  @!P0 SYNCS.PHASECHK.TRANS64 P0, [R9+URZ], R4 ;  /* 0x00000004090085a7 */ /* 0x000e64000800007f */
[----:B-1----:R-:W-:Y:S05]  /*10ac0*/  @!P0 BRA `(.L_x_322) ;  /* 0xfffffffc00f08947 */ /* 0x002fea000383ffff */
[----:B------:R-:W-:Y:S05]  /*10ad0*/  BRA `(.L_x_338) ;  /* 0xfffffff8006c7947 */ /* 0x000fea000383ffff */
.L_x_323:
[----:B0-----:R0:W1:Y:S02]  /*10ae0*/  SYNCS.PHASECHK.TRANS64.TRYWAIT P0, [R8+URZ], R5 ;  /* 0x00000005080075a7 */ /* 0x001064000800017f */
[----:B-1----:R-:W-:Y:S05]  /*10af0*/  @!P0 NANOSLEEP.SYNCS 0x989680 ;  /* 0x009896800000895d */ /* 0x002fea0003900000 */
[----:B------:R-:W1:Y:S02]  /*10b00*/  @!P0 SYNCS.PHASECHK.TRANS64 P0, [R8+URZ], R5 ;  /* 0x00000005080085a7 */ /* 0x000e64000800007f */
[----:B-1----:R-:W-:Y:S05]  /*10b10*/  @!P0 BRA `(.L_x_323) ;  /* 0xfffffffc00f08947 */ /* 0x002fea000383ffff */
[----:B------:R-:W-:Y:S05]  /*10b20*/  BRA `(.L_x_339) ;  /* 0xfffffff8007c7947 */ /* 0x000fea000383ffff */
.L_x_324:
[----:B0-----:R0:W1:Y:S02]  /*10b30*/  SYNCS.PHASECHK.TRANS64.TRYWAIT P0, [R9+URZ], R4 ;  /* 0x00000004090075a7 */ /* 0x001064000800017f */
[----:B-1----:R-:W-:Y:S05]  /*10b40*/  @!P0 NANOSLEEP.SYNCS 0x989680 ;  /* 0x009896800000895d */ /* 0x002fea0003900000 */
[----:B------:R-:W1:Y:S02]  /*10b50*/  @!P0 SYNCS.PHASECHK.TRANS64 P0, [R9+URZ], R4 ;  /* 0x00000004090085a7 */ /* 0x000e64000800007f */
[----:B-1----:R-:W-:Y:S05]  /*10b60*/  @!P0 BRA `(.L_x_324) ;  /* 0xfffffffc00f08947 */ /* 0x002fea000383ffff */
[----:B------:R-:W-:Y:S05]  /*10b70*/  BRA `(.L_x_340) ;  /* 0xfffffff8008c7947 */ /* 0x000fea000383ffff */
.L_x_325:
[----:B0-----:R0:W1:Y:S02]  /*10b80*/  SYNCS.PHASECHK.TRANS64.TRYWAIT P0, [R8+URZ], R5 ;  /* 0x00000005080075a7 */ /* 0x001064000800017f */
[----:B-1----:R-:W-:Y:S05]  /*10b90*/  @!P0 NANOSLEEP.SYNCS 0x989680 ;  /* 0x009896800000895d */ /* 0x002fea0003900000 */
[----:B------:R-:W1:Y:S02]  /*10ba0*/  @!P0 SYNCS.PHASECHK.TRANS64 P0, [R8+URZ], R5 ;  /* 0x00000005080085a7 */ /* 0x000e64000800007f */
[----:B-1----:R-:W-:Y:S05]  /*10bb0*/  @!P0 BRA `(.L_x_325) ;  /* 0xfffffffc00f08947 */ /* 0x002fea000383ffff */
[----:B------:R-:W-:Y:S05]  /*10bc0*/  BRA `(.L_x_341) ;  /* 0xfffffff8009c7947 */ /* 0x000fea000383ffff */
.L_x_326:
[----:B0-----:R0:W1:Y:S02]  /*10bd0*/  SYNCS.PHASECHK.TRANS64.TRYWAIT P0, [R9+URZ], R4 ;  /* 0x00000004090075a7 */ /* 0x001064000800017f */
[----:B-1----:R-:W-:Y:S05]  /*10be0*/  @!P0 NANOSLEEP.SYNCS 0x989680 ;  /* 0x009896800000895d */ /* 0x002fea0003900000 */
[----:B------:R-:W1:Y:S02]  /*10bf0*/  @!P0 SYNCS.PHASECHK.TRANS64 P0, [R9+URZ], R4 ;  /* 0x00000004090085a7 */ /* 0x000e64000800007f */
[----:B-1----:R-:W-:Y:S05]  /*10c00*/  @!P0 BRA `(.L_x_326) ;  /* 0xfffffffc00f08947 */ /* 0x002fea000383ffff */
[----:B------:R-:W-:Y:S05]  /*10c10*/  BRA `(.L_x_342) ;  /* 0xfffffff800ac7947 */ /* 0x000fea000383ffff */
.L_x_327:
[----:B0-----:R0:W1:Y:S02]  /*10c20*/  SYNCS.PHASECHK.TRANS64.TRYWAIT P0, [R6+URZ], R5 ;  /* 0x00000005060075a7 */ /* 0x001064000800017f */
[----:B-1----:R-:W-:Y:S05]  /*10c30*/  @!P0 NANOSLEEP.SYNCS 0x989680 ;  /* 0x009896800000895d */ /* 0x002fea0003900000 */
[----:B------:R-:W1:Y:S02]  /*10c40*/  @!P0 SYNCS.PHASECHK.TRANS64 P0, [R6+URZ], R5 ;  /* 0x00000005060085a7 */ /* 0x000e64000800007f */
[----:B-1----:R-:W-:Y:S05]  /*10c50*/  @!P0 BRA `(.L_x_327) ;  /* 0xfffffffc00f08947 */ /* 0x002fea000383ffff */
[----:B------:R-:W-:Y:S05]  /*10c60*/  BRA `(.L_x_343) ;  /* 0xfffffff800b47947 */ /* 0x000fea000383ffff */
.L_x_344:
[----:B------:R-:W-:-:S00]  /*10c70*/  BRA `(.L_x_344) ;  /* 0xfffffffc00fc7947 */ /* 0x000fc0000383ffff */
[----:B------:R-:W-:-:S00]  /*10c80*/  NOP ;  /* 0x0000000000007918 */ /* 0x000fc00000000000 */
[----:B------:R-:W-:-:S00]  /*10c90*/  NOP ;  /* 0x0000000000007918 */ /* 0x000fc00000000000 */
[----:B------:R-:W-:-:S00]  /*10ca0*/  NOP ;  /* 0x0000000000007918 */ /* 0x000fc00000000000 */
[----:B------:R-:W-:-:S00]  /*10cb0*/  NOP ;  /* 0x0000000000007918 */ /* 0x000fc00000000000 */
[----:B------:R-:W-:-:S00]  /*10cc0*/  NOP ;  /* 0x0000000000007918 */ /* 0x000fc00000000000 */
[----:B------:R-:W-:-:S00]  /*10cd0*/  NOP ;  /* 0x0000000000007918 */ /* 0x000fc00000000000 */
[----:B------:R-:W-:-:S00]  /*10ce0*/  NOP ;  /* 0x0000000000007918 */ /* 0x000fc00000000000 */
[----:B------:R-:W-:-:S00]  /*10cf0*/  NOP ;  /* 0x0000000000007918 */ /* 0x000fc00000000000 */
.L_x_345:


//--------------------- .nv.shared._ZN7cutlass13device_kernelINS_4gemm6kernel13GemmUniversalIN4cute5tupleIJiiiiEEENS1_10collective13CollectiveMmaINS1_37MainloopSm90TmaGmmaWarpSpecializedFP8ILi9ENS5_IJNS4_1CILi1EEENSA_ILi2EEESB_EEENS1_35KernelTmaWarpSpecializedCooperativeEEENS5_IJNSA_ILi256EEENSA_ILi128EEENSA_ILi64EEEEEENS_12float_e4m3_tENS5_IJlSB_lEEESK_SL_NS4_8TiledMMAINS4_8MMA_AtomIJNS4_4SM904GMMA31MMA_64x128x32_F32E4M3E4M3_SS_TNILNSP_7ScaleInE1ELSR_1EEEEEENS4_6LayoutINS5_IJSC_SB_SB_EEENS5_IJSB_NSA_ILi0EEESW_EEEEENS5_IJNS4_10UnderscoreESZ_SZ_EEEEENS4_23SM90_TMA_LOAD_MULTICASTENS4_14ComposedLayoutINS4_7SwizzleILi2ELi4ELi3EEENS4_18smem_ptr_flag_bitsILi8EEENSU_INS5_IJNSA_ILi8EEESI_EEENS5_IJSI_SB_EEEEEEEvNS4_8identityENS4_13SM90_TMA_LOADES1C_vS1D_EENS_8epilogue10collective6detail29Sm90TmaWarpSpecializedAdapterINS1H_15DefaultEpilogueISK_SL_SL_NS1G_6thread17LinearCombinationISK_Li1EffLNS1L_9ScaleType4KindE0ELNS_15FloatRoundStyleE2ESK_EENS1_15EpilogueDefaultEEEEEvvEEEEvNT_6ParamsE --------------------------
	.section	.nv.shared._ZN7cutlass13device_kernelINS_4gemm6kernel13GemmUniversalIN4cute5tupleIJiiiiEEENS1_10collective13CollectiveMmaINS1_37MainloopSm90TmaGmmaWarpSpecializedFP8ILi9ENS5_IJNS4_1CILi1EEENSA_ILi2EEESB_EEENS1_35KernelTmaWarpSpecializedCooperativeEEENS5_IJNSA_ILi256EEENSA_ILi128EEENSA_ILi64EEEEEENS_12float_e4m3_tENS5_IJlSB_lEEESK_SL_NS4_8TiledMMAINS4_8MMA_AtomIJNS4_4SM904GMMA31MMA_64x128x32_F32E4M3E4M3_SS_TNILNSP_7ScaleInE1ELSR_1EEEEEENS4_6LayoutINS5_IJSC_SB_SB_EEENS5_IJSB_NSA_ILi0EEESW_EEEEENS5_IJNS4_10UnderscoreESZ_SZ_EEEEENS4_23SM90_TMA_LOAD_MULTICASTENS4_14ComposedLayoutINS4_7SwizzleILi2ELi4ELi3EEENS4_18smem_ptr_flag_bitsILi8EEENSU_INS5_IJNSA_ILi8EEESI_EEENS5_IJSI_SB_EEEEEEEvNS4_8identityENS4_13SM90_TMA_LOADES1C_vS1D_EENS_8epilogue10collective6detail29Sm90TmaWarpSpecializedAdapterINS1H_15DefaultEpilogueISK_SL_SL_NS1G_6thread17LinearCombinationISK_Li1EffLNS1L_9ScaleType4KindE0ELNS_15FloatRoundStyleE2ESK_EENS1_15EpilogueDefaultEEEEEvvEEEEvNT_6ParamsE,"aw",@nobits
	.sectionflags	@""
	.align	16
	.zero		1024


//--------------------- .nv.shared.reserved.0     --------------------------
	.section	.nv.shared.reserved.0,"aw",@nobits
	.weak		__nv_reservedSMEM_offset_0_alias
	.size		__nv_reservedSMEM_offset_0_alias, 0, 0
	.other		__nv_reservedSMEM_offset_0_alias,@"STO_CUDA_RESERVED_SHARED STV_DEFAULT"
__nv_reservedSMEM_offset_0_alias:
	.zero		0


//--------------------- .nv.global                --------------------------
	.section	.nv.global,"aw",@nobits
.nv.global:
	.type		_ZN40_INTERNAL_0a1cf545_4_k_cu_8e06b043_285934cute1_E,@object
	.size		_ZN40_INTERNAL_0a1cf545_4_k_cu_8e06b043_285934cute1_E,(_ZN40_INTERNAL_0a1cf545_4_k_cu_8e06b043_285934cuda3std3__45__cpo6cbeginE - _ZN40_INTERNAL_0a1cf545_4_k_cu_8e06b043_285934cute1_E)
_ZN40_INTERNAL_0a1cf545_4_k_cu_8e06b043_285934cute1_E:
	.zero		1
	.type		_ZN40_INTERNAL_0a1cf545_4_k_cu_8e06b043_285934cuda3std3__45__cpo6cbeginE,@object
	.size		_ZN40_INTERNAL_0a1cf545_4_k_cu_8e06b043_285934cuda3std3__45__cpo6cbeginE,(_ZN40_INTERNAL_0a1cf545_4_k_cu_8e06b043_285934cuda3std3__48in_placeE - _ZN40_INTERNAL_0a1cf545_4_k_cu_8e06b043_285934cuda3std3__45__cpo6cbeginE)
_ZN40_INTERNAL_0a1cf545_4_k_cu_8e06b043_285934cuda3std3__45__cpo6cbeginE:
	.zero		1
	.type		_ZN40_INTERNAL_0a1cf545_4_k_cu_8e06b043_285934cuda3std3__48in_placeE,@object
	.size		_ZN40_INTERNAL_0a1cf545_4_k_cu_8e06b043_285934cuda3std3__48in_placeE,(_ZN40_INTERNAL_0a1cf545_4_k_cu_8e06b043_285934cuda3std6ranges3__45__cpo9iter_moveE - _ZN40_INTERNAL_0a1cf545_4_k_cu_8e06b043_285934cuda3std3__48in_placeE)
_ZN40_INTERNAL_0a1cf545_4_k_cu_8e06b043_285934cuda3std3__48in_placeE:
	.zero		1
	.type		_ZN40_INTERNAL_0a1cf545_4_k_cu_8e06b043_285934cuda3std6ranges3__45__cpo9iter_moveE,@object
	.size		_ZN40_INTERNAL_0a1cf545_4_k_cu_8e06b043_285934cuda3std6ranges3__45__cpo9iter_moveE,(_ZN40_INTERNAL_0a1cf545_4_k_cu_8e06b043_285934cuda3std3__45__cpo5beginE - _ZN40_INTERNAL_0a1cf545_4_k_cu_8e06b043_285934cuda3std6ranges3__45__cpo9iter_moveE)
_ZN40_INTERNAL_0a1cf545_4_k_cu_8e06b043_285934cuda3std6ranges3__45__cpo9iter_moveE:
	.zero		1
	.type		_ZN40_INTERNAL_0a1cf545_4_k_cu_8e06b043_285934cuda3std3__45__cpo5beginE,@object
	.size		_ZN40_INTERNAL_0a1cf545_4_k_cu_8e06b043_285934cuda3std3__45__cpo5beginE,(_ZN40_INTERNAL_0a1cf545_4_k_cu_8e06b043_285934cuda3std3__442_GLOBAL__N__0a1cf545_4_k_cu_8e06b043_285936ignoreE - _ZN40_INTERNAL_0a1cf545_4_k_cu_8e06b043_285934cuda3std3__45__cpo5beginE)
_ZN40_INTERNAL_0a1cf545_4_k_cu_8e06b043_285934cuda3std3__45__cpo5beginE:
	.zero		1
	.type		_ZN40_INTERNAL_0a1cf545_4_k_cu_8e06b043_285934cuda3std3__442_GLOBAL__N__0a1cf545_4_k_cu_8e06b043_285936ignoreE,@object
	.size		_ZN40_INTERNAL_0a1cf545_4_k_cu_8e06b043_285934cuda3std3__442_GLOBAL__N__0a1cf545_4_k_cu_8e06b043_285936ignoreE,(_ZN40_INTERNAL_0a1cf545_4_k_cu_8e06b043_285934cute7productE - _ZN40_INTERNAL_0a1cf545_4_k_cu_8e06b043_285934cuda3std3__442_GLOBAL__N__0a1cf545_4_k_cu_8e06b043_285936ignoreE)
_ZN40_INTERNAL_0a1cf545_4_k_cu_8e06b043_285934cuda3std3__442_GLOBAL__N__0a1cf545_4_k_cu_8e06b043_285936ignoreE:
	.zero		1
	.type		_ZN40_INTERNAL_0a1cf545_4_k_cu_8e06b043_285934cute7productE,@object
	.size		_ZN40_INTERNAL_0a1cf545_4_k_cu_8e06b043_285934cute7productE,(_ZN40_INTERNAL_0a1cf545_4_k_cu_8e06b043_285934cuda3std3__45__cpo3endE - _ZN40_INTERNAL_0a1cf545_4_k_cu_8e06b043_285934cute7productE)
_ZN40_INTERNAL_0a1cf545_4_k_cu_8e06b043_285934cute7productE:
	.zero		1
	.type		_ZN40_INTERNAL_0a1cf545_4_k_cu_8e06b043_285934cuda3std3__45__cpo3endE,@object
	.size		_ZN40_INTERNAL_0a1cf545_4_k_cu_8e06b043_285934cuda3std3__45__cpo3endE,(_ZN40_INTERNAL_0a1cf545_4_k_cu_8e06b043_285934cuda3std3__419piecewise_constructE - _ZN40_INTERNAL_0a1cf545_4_k_cu_8e06b043_285934cuda3std3__45__cpo3endE)
_ZN40_INTERNAL_0a1cf545_4_k_cu_8e06b043_285934cuda3std3__45__cpo3endE:
	.zero		1
	.type		_ZN40_INTERNAL_0a1cf545_4_k_cu_8e06b043_285934cuda3std3__419piecewise_constructE,@object
	.size		_ZN40_INTERNAL_0a1cf545_4_k_cu_8e06b043_285934cuda3std3__419piecewise_constructE,(_ZN40_INTERNAL_0a1cf545_4_k_cu_8e06b043_285934cuda3std3__45__cpo4cendE - _ZN40_INTERNAL_0a1cf545_4_k_cu_8e06b043_285934cuda3std3__419piecewise_constructE)
_ZN40_INTERNAL_0a1cf545_4_k_cu_8e06b043_285934cuda3std3__419piecewise_constructE:
	.zero		1
	.type		_ZN40_INTERNAL_0a1cf545_4_k_cu_8e06b043_285934cuda3std3__45__cpo4cendE,@object
	.size		_ZN40_INTERNAL_0a1cf545_4_k_cu_8e06b043_285934cuda3std3__45__cpo4cendE,(_ZN40_INTERNAL_0a1cf545_4_k_cu_8e06b043_285934cuda3std6ranges3__45__cpo4swapE - _ZN40_INTERNAL_0a1cf545_4_k_cu_8e06b043_285934cuda3std3__45__cpo4cendE)
_ZN40_INTERNAL_0a1cf545_4_k_cu_8e06b043_285934cuda3std3__45__cpo4cendE:
	.zero		1
	.type		_ZN40_INTERNAL_0a1cf545_4_k_cu_8e06b043_285934cuda3std6ranges3__45__cpo4swapE,@object
	.size		_ZN40_INTERNAL_0a1cf545_4_k_cu_8e06b043_285934cuda3std6ranges3__45__cpo4swapE,(.L_7 - _ZN40_INTERNAL_0a1cf545_4_k_cu_8e06b043_285934cuda3std6ranges3__45__cpo4swapE)
_ZN40_INTERNAL_0a1cf545_4_k_cu_8e06b043_285934cuda3std6ranges3__45__cpo4swapE:
	.zero		1
.L_7:


//--------------------- .nv.constant0._ZN7cutlass13device_kernelINS_4gemm6kernel13GemmUniversalIN4cute5tupleIJiiiiEEENS1_10collective13CollectiveMmaINS1_37MainloopSm90TmaGmmaWarpSpecializedFP8ILi9ENS5_IJNS4_1CILi1EEENSA_ILi2EEESB_EEENS1_35KernelTmaWarpSpecializedCooperativeEEENS5_IJNSA_ILi256EEENSA_ILi128EEENSA_ILi64EEEEEENS_12float_e4m3_tENS5_IJlSB_lEEESK_SL_NS4_8TiledMMAINS4_8MMA_AtomIJNS4_4SM904GMMA31MMA_64x128x32_F32E4M3E4M3_SS_TNILNSP_7ScaleInE1ELSR_1EEEEEENS4_6LayoutINS5_IJSC_SB_SB_EEENS5_IJSB_NSA_ILi0EEESW_EEEEENS5_IJNS4_10UnderscoreESZ_SZ_EEEEENS4_23SM90_TMA_LOAD_MULTICASTENS4_14ComposedLayoutINS4_7SwizzleILi2ELi4ELi3EEENS4_18smem_ptr_flag_bitsILi8EEENSU_INS5_IJNSA_ILi8EEESI_EEENS5_IJSI_SB_EEEEEEEvNS4_8identityENS4_13SM90_TMA_LOADES1C_vS1D_EENS_8epilogue10collective6detail29Sm90TmaWarpSpecializedAdapterINS1H_15DefaultEpilogueISK_SL_SL_NS1G_6thread17LinearCombinationISK_Li1EffLNS1L_9ScaleType4KindE0ELNS_15FloatRoundStyleE2ESK_EENS1_15EpilogueDefaultEEEEEvvEEEEvNT_6ParamsE --------------------------
	.section	.nv.constant0._ZN7cutlass13device_kernelINS_4gemm6kernel13GemmUniversalIN4cute5tupleIJiiiiEEENS1_10collective13CollectiveMmaINS1_37MainloopSm90TmaGmmaWarpSpecializedFP8ILi9ENS5_IJNS4_1CILi1EEENSA_ILi2EEESB_EEENS1_35KernelTmaWarpSpecializedCooperativeEEENS5_IJNSA_ILi256EEENSA_ILi128EEENSA_ILi64EEEEEENS_12float_e4m3_tENS5_IJlSB_lEEESK_SL_NS4_8TiledMMAINS4_8MMA_AtomIJNS4_4SM904GMMA31MMA_64x128x32_F32E4M3E4M3_SS_TNILNSP_7ScaleInE1ELSR_1EEEEEENS4_6LayoutINS5_IJSC_SB_SB_EEENS5_IJSB_NSA_ILi0EEESW_EEEEENS5_IJNS4_10UnderscoreESZ_SZ_EEEEENS4_23SM90_TMA_LOAD_MULTICASTENS4_14ComposedLayoutINS4_7SwizzleILi2ELi4ELi3EEENS4_18smem_ptr_flag_bitsILi8EEENSU_INS5_IJNSA_ILi8EEESI_EEENS5_IJSI_SB_EEEEEEEvNS4_8identityENS4_13SM90_TMA_LOADES1C_vS1D_EENS_8epilogue10collective6detail29Sm90TmaWarpSpecializedAdapterINS1H_15DefaultEpilogueISK_SL_SL_NS1G_6thread17LinearCombinationISK_Li1EffLNS1L_9ScaleType4KindE0ELNS_15FloatRoundStyleE2ESK_EENS1_15EpilogueDefaultEEEEEvvEEEEvNT_6ParamsE,"a",@progbits
	.sectionflags	@""
	.align	4
.nv.constant0._ZN7cutlass13device_kernelINS_4gemm6kernel13GemmUniversalIN4cute5tupleIJiiiiEEENS1_10collective13CollectiveMmaINS1_37MainloopSm90TmaGmmaWarpSpecializedFP8ILi9ENS5_IJNS4_1CILi1EEENSA_ILi2EEESB_EEENS1_35KernelTmaWarpSpecializedCooperativeEEENS5_IJNSA_ILi256EEENSA_ILi128EEENSA_ILi64EEEEEENS_12float_e4m3_tENS5_IJlSB_lEEESK_SL_NS4_8TiledMMAINS4_8MMA_AtomIJNS4_4SM904GMMA31MMA_64x128x32_F32E4M3E4M3_SS_TNILNSP_7ScaleInE1ELSR_1EEEEEENS4_6LayoutINS5_IJSC_SB_SB_EEENS5_IJSB_NSA_ILi0EEESW_EEEEENS5_IJNS4_10UnderscoreESZ_SZ_EEEEENS4_23SM90_TMA_LOAD_MULTICASTENS4_14ComposedLayoutINS4_7SwizzleILi2ELi4ELi3EEENS4_18smem_ptr_flag_bitsILi8EEENSU_INS5_IJNSA_ILi8EEESI_EEENS5_IJSI_SB_EEEEEEEvNS4_8identityENS4_13SM90_TMA_LOADES1C_vS1D_EENS_8epilogue10collective6detail29Sm90TmaWarpSpecializedAdapterINS1H_15DefaultEpilogueISK_SL_SL_NS1G_6thread17LinearCombinationISK_Li1EffLNS1L_9ScaleType4KindE0ELNS_15FloatRoundStyleE2ESK_EENS1_15EpilogueDefaultEEEEEvvEEEEvNT_6ParamsE:
	.zero		1664


//--------------------- SYMBOLS --------------------------

	.type		.nv.reservedSmem.offset0,@object
	.size		.nv.reservedSmem.offset0,0x4
